//
// Generated by NVIDIA NVVM Compiler
//
// Compiler Build ID: CL-36424714
// Cuda compilation tools, release 13.0, V13.0.88
// Based on NVVM 20.0.0
//

.version 9.0
.target sm_100
.address_size 64

	// .globl	_Z19setup_random_kernelP17curandStateXORWOW
.global .align 4 .b8 precalc_xorwow_matrix[102400];
.global .align 4 .b8 precalc_xorwow_offset_matrix[102400];
.global .align 4 .b8 mrg32k3aM1[2304];
.global .align 4 .b8 mrg32k3aM2[2304];
.global .align 4 .b8 mrg32k3aM1SubSeq[2016];
.global .align 4 .b8 mrg32k3aM2SubSeq[2016];
.global .align 4 .b8 mrg32k3aM1Seq[2304];
.global .align 4 .b8 mrg32k3aM2Seq[2304];
.const .align 8 .b8 __cr_lgamma_table[72];
.const .align 4 .b8 vertice[136];
.const .align 4 .b8 ottimizza[40];

.visible .entry _Z19setup_random_kernelP17curandStateXORWOW(
	.param .u64 .ptr .align 1 _Z19setup_random_kernelP17curandStateXORWOW_param_0
)
{
	.reg .pred 	%p<24>;
	.reg .b32 	%r<406>;
	.reg .b64 	%rd<18>;

	ld.param.u64 	%rd8, [_Z19setup_random_kernelP17curandStateXORWOW_param_0];
	cvta.to.global.u64 	%rd9, %rd8;
	mov.u32 	%r182, %tid.x;
	mov.u32 	%r183, %ctaid.x;
	mov.u32 	%r184, %ntid.x;
	mad.lo.s32 	%r185, %r183, %r184, %r182;
	cvt.s64.s32 	%rd17, %r185;
	mul.wide.s32 	%rd10, %r185, 48;
	add.s64 	%rd2, %rd9, %rd10;
	mov.b32 	%r186, 1593684748;
	mov.b32 	%r187, 832094735;
	st.global.v2.u32 	[%rd2], {%r187, %r186};
	mov.b32 	%r188, -123459836;
	mov.b32 	%r189, 1111207954;
	st.global.v2.u32 	[%rd2+8], {%r189, %r188};
	mov.b32 	%r190, 1476011280;
	mov.b32 	%r191, -589760388;
	st.global.v2.u32 	[%rd2+16], {%r191, %r190};
	setp.eq.s32 	%p1, %r185, 0;
	@%p1 bra 	$L__BB0_42;
	mov.b32 	%r312, 0;
	mov.u64 	%rd12, precalc_xorwow_matrix;
$L__BB0_2:
	and.b64  	%rd4, %rd17, 3;
	setp.eq.s64 	%p2, %rd4, 0;
	@%p2 bra 	$L__BB0_41;
	mul.wide.u32 	%rd11, %r312, 3200;
	add.s64 	%rd5, %rd12, %rd11;
	cvt.u32.u64 	%r2, %rd4;
	mov.b32 	%r313, 0;
$L__BB0_4:
	mov.b32 	%r326, 0;
	mov.u32 	%r327, %r326;
	mov.u32 	%r328, %r326;
	mov.u32 	%r329, %r326;
	mov.u32 	%r330, %r326;
	mov.u32 	%r319, %r326;
$L__BB0_5:
	mul.wide.u32 	%rd13, %r319, 4;
	add.s64 	%rd14, %rd2, %rd13;
	ld.global.u32 	%r10, [%rd14+4];
	shl.b32 	%r11, %r319, 5;
	mov.b32 	%r325, 0;
$L__BB0_6:
	.pragma "nounroll";
	shr.u32 	%r196, %r10, %r325;
	and.b32  	%r197, %r196, 1;
	setp.eq.b32 	%p3, %r197, 1;
	not.pred 	%p4, %p3;
	add.s32 	%r198, %r11, %r325;
	mul.lo.s32 	%r199, %r198, 5;
	mul.wide.u32 	%rd15, %r199, 4;
	add.s64 	%rd6, %rd5, %rd15;
	@%p4 bra 	$L__BB0_8;
	ld.global.u32 	%r200, [%rd6];
	xor.b32  	%r330, %r330, %r200;
	ld.global.u32 	%r201, [%rd6+4];
	xor.b32  	%r329, %r329, %r201;
	ld.global.u32 	%r202, [%rd6+8];
	xor.b32  	%r328, %r328, %r202;
	ld.global.u32 	%r203, [%rd6+12];
	xor.b32  	%r327, %r327, %r203;
	ld.global.u32 	%r204, [%rd6+16];
	xor.b32  	%r326, %r326, %r204;
$L__BB0_8:
	and.b32  	%r206, %r196, 2;
	setp.eq.s32 	%p5, %r206, 0;
	@%p5 bra 	$L__BB0_10;
	ld.global.u32 	%r207, [%rd6+20];
	xor.b32  	%r330, %r330, %r207;
	ld.global.u32 	%r208, [%rd6+24];
	xor.b32  	%r329, %r329, %r208;
	ld.global.u32 	%r209, [%rd6+28];
	xor.b32  	%r328, %r328, %r209;
	ld.global.u32 	%r210, [%rd6+32];
	xor.b32  	%r327, %r327, %r210;
	ld.global.u32 	%r211, [%rd6+36];
	xor.b32  	%r326, %r326, %r211;
$L__BB0_10:
	and.b32  	%r213, %r196, 4;
	setp.eq.s32 	%p6, %r213, 0;
	@%p6 bra 	$L__BB0_12;
	ld.global.u32 	%r214, [%rd6+40];
	xor.b32  	%r330, %r330, %r214;
	ld.global.u32 	%r215, [%rd6+44];
	xor.b32  	%r329, %r329, %r215;
	ld.global.u32 	%r216, [%rd6+48];
	xor.b32  	%r328, %r328, %r216;
	ld.global.u32 	%r217, [%rd6+52];
	xor.b32  	%r327, %r327, %r217;
	ld.global.u32 	%r218, [%rd6+56];
	xor.b32  	%r326, %r326, %r218;
$L__BB0_12:
	and.b32  	%r220, %r196, 8;
	setp.eq.s32 	%p7, %r220, 0;
	@%p7 bra 	$L__BB0_14;
	ld.global.u32 	%r221, [%rd6+60];
	xor.b32  	%r330, %r330, %r221;
	ld.global.u32 	%r222, [%rd6+64];
	xor.b32  	%r329, %r329, %r222;
	ld.global.u32 	%r223, [%rd6+68];
	xor.b32  	%r328, %r328, %r223;
	ld.global.u32 	%r224, [%rd6+72];
	xor.b32  	%r327, %r327, %r224;
	ld.global.u32 	%r225, [%rd6+76];
	xor.b32  	%r326, %r326, %r225;
$L__BB0_14:
	and.b32  	%r227, %r196, 16;
	setp.eq.s32 	%p8, %r227, 0;
	@%p8 bra 	$L__BB0_16;
	ld.global.u32 	%r228, [%rd6+80];
	xor.b32  	%r330, %r330, %r228;
	ld.global.u32 	%r229, [%rd6+84];
	xor.b32  	%r329, %r329, %r229;
	ld.global.u32 	%r230, [%rd6+88];
	xor.b32  	%r328, %r328, %r230;
	ld.global.u32 	%r231, [%rd6+92];
	xor.b32  	%r327, %r327, %r231;
	ld.global.u32 	%r232, [%rd6+96];
	xor.b32  	%r326, %r326, %r232;
$L__BB0_16:
	and.b32  	%r234, %r196, 32;
	setp.eq.s32 	%p9, %r234, 0;
	@%p9 bra 	$L__BB0_18;
	ld.global.u32 	%r235, [%rd6+100];
	xor.b32  	%r330, %r330, %r235;
	ld.global.u32 	%r236, [%rd6+104];
	xor.b32  	%r329, %r329, %r236;
	ld.global.u32 	%r237, [%rd6+108];
	xor.b32  	%r328, %r328, %r237;
	ld.global.u32 	%r238, [%rd6+112];
	xor.b32  	%r327, %r327, %r238;
	ld.global.u32 	%r239, [%rd6+116];
	xor.b32  	%r326, %r326, %r239;
$L__BB0_18:
	and.b32  	%r241, %r196, 64;
	setp.eq.s32 	%p10, %r241, 0;
	@%p10 bra 	$L__BB0_20;
	ld.global.u32 	%r242, [%rd6+120];
	xor.b32  	%r330, %r330, %r242;
	ld.global.u32 	%r243, [%rd6+124];
	xor.b32  	%r329, %r329, %r243;
	ld.global.u32 	%r244, [%rd6+128];
	xor.b32  	%r328, %r328, %r244;
	ld.global.u32 	%r245, [%rd6+132];
	xor.b32  	%r327, %r327, %r245;
	ld.global.u32 	%r246, [%rd6+136];
	xor.b32  	%r326, %r326, %r246;
$L__BB0_20:
	and.b32  	%r248, %r196, 128;
	setp.eq.s32 	%p11, %r248, 0;
	@%p11 bra 	$L__BB0_22;
	ld.global.u32 	%r249, [%rd6+140];
	xor.b32  	%r330, %r330, %r249;
	ld.global.u32 	%r250, [%rd6+144];
	xor.b32  	%r329, %r329, %r250;
	ld.global.u32 	%r251, [%rd6+148];
	xor.b32  	%r328, %r328, %r251;
	ld.global.u32 	%r252, [%rd6+152];
	xor.b32  	%r327, %r327, %r252;
	ld.global.u32 	%r253, [%rd6+156];
	xor.b32  	%r326, %r326, %r253;
$L__BB0_22:
	and.b32  	%r255, %r196, 256;
	setp.eq.s32 	%p12, %r255, 0;
	@%p12 bra 	$L__BB0_24;
	ld.global.u32 	%r256, [%rd6+160];
	xor.b32  	%r330, %r330, %r256;
	ld.global.u32 	%r257, [%rd6+164];
	xor.b32  	%r329, %r329, %r257;
	ld.global.u32 	%r258, [%rd6+168];
	xor.b32  	%r328, %r328, %r258;
	ld.global.u32 	%r259, [%rd6+172];
	xor.b32  	%r327, %r327, %r259;
	ld.global.u32 	%r260, [%rd6+176];
	xor.b32  	%r326, %r326, %r260;
$L__BB0_24:
	and.b32  	%r262, %r196, 512;
	setp.eq.s32 	%p13, %r262, 0;
	@%p13 bra 	$L__BB0_26;
	ld.global.u32 	%r263, [%rd6+180];
	xor.b32  	%r330, %r330, %r263;
	ld.global.u32 	%r264, [%rd6+184];
	xor.b32  	%r329, %r329, %r264;
	ld.global.u32 	%r265, [%rd6+188];
	xor.b32  	%r328, %r328, %r265;
	ld.global.u32 	%r266, [%rd6+192];
	xor.b32  	%r327, %r327, %r266;
	ld.global.u32 	%r267, [%rd6+196];
	xor.b32  	%r326, %r326, %r267;
$L__BB0_26:
	and.b32  	%r269, %r196, 1024;
	setp.eq.s32 	%p14, %r269, 0;
	@%p14 bra 	$L__BB0_28;
	ld.global.u32 	%r270, [%rd6+200];
	xor.b32  	%r330, %r330, %r270;
	ld.global.u32 	%r271, [%rd6+204];
	xor.b32  	%r329, %r329, %r271;
	ld.global.u32 	%r272, [%rd6+208];
	xor.b32  	%r328, %r328, %r272;
	ld.global.u32 	%r273, [%rd6+212];
	xor.b32  	%r327, %r327, %r273;
	ld.global.u32 	%r274, [%rd6+216];
	xor.b32  	%r326, %r326, %r274;
$L__BB0_28:
	and.b32  	%r276, %r196, 2048;
	setp.eq.s32 	%p15, %r276, 0;
	@%p15 bra 	$L__BB0_30;
	ld.global.u32 	%r277, [%rd6+220];
	xor.b32  	%r330, %r330, %r277;
	ld.global.u32 	%r278, [%rd6+224];
	xor.b32  	%r329, %r329, %r278;
	ld.global.u32 	%r279, [%rd6+228];
	xor.b32  	%r328, %r328, %r279;
	ld.global.u32 	%r280, [%rd6+232];
	xor.b32  	%r327, %r327, %r280;
	ld.global.u32 	%r281, [%rd6+236];
	xor.b32  	%r326, %r326, %r281;
$L__BB0_30:
	and.b32  	%r283, %r196, 4096;
	setp.eq.s32 	%p16, %r283, 0;
	@%p16 bra 	$L__BB0_32;
	ld.global.u32 	%r284, [%rd6+240];
	xor.b32  	%r330, %r330, %r284;
	ld.global.u32 	%r285, [%rd6+244];
	xor.b32  	%r329, %r329, %r285;
	ld.global.u32 	%r286, [%rd6+248];
	xor.b32  	%r328, %r328, %r286;
	ld.global.u32 	%r287, [%rd6+252];
	xor.b32  	%r327, %r327, %r287;
	ld.global.u32 	%r288, [%rd6+256];
	xor.b32  	%r326, %r326, %r288;
$L__BB0_32:
	and.b32  	%r290, %r196, 8192;
	setp.eq.s32 	%p17, %r290, 0;
	@%p17 bra 	$L__BB0_34;
	ld.global.u32 	%r291, [%rd6+260];
	xor.b32  	%r330, %r330, %r291;
	ld.global.u32 	%r292, [%rd6+264];
	xor.b32  	%r329, %r329, %r292;
	ld.global.u32 	%r293, [%rd6+268];
	xor.b32  	%r328, %r328, %r293;
	ld.global.u32 	%r294, [%rd6+272];
	xor.b32  	%r327, %r327, %r294;
	ld.global.u32 	%r295, [%rd6+276];
	xor.b32  	%r326, %r326, %r295;
$L__BB0_34:
	and.b32  	%r297, %r196, 16384;
	setp.eq.s32 	%p18, %r297, 0;
	@%p18 bra 	$L__BB0_36;
	ld.global.u32 	%r298, [%rd6+280];
	xor.b32  	%r330, %r330, %r298;
	ld.global.u32 	%r299, [%rd6+284];
	xor.b32  	%r329, %r329, %r299;
	ld.global.u32 	%r300, [%rd6+288];
	xor.b32  	%r328, %r328, %r300;
	ld.global.u32 	%r301, [%rd6+292];
	xor.b32  	%r327, %r327, %r301;
	ld.global.u32 	%r302, [%rd6+296];
	xor.b32  	%r326, %r326, %r302;
$L__BB0_36:
	and.b32  	%r304, %r196, 32768;
	setp.eq.s32 	%p19, %r304, 0;
	@%p19 bra 	$L__BB0_38;
	ld.global.u32 	%r305, [%rd6+300];
	xor.b32  	%r330, %r330, %r305;
	ld.global.u32 	%r306, [%rd6+304];
	xor.b32  	%r329, %r329, %r306;
	ld.global.u32 	%r307, [%rd6+308];
	xor.b32  	%r328, %r328, %r307;
	ld.global.u32 	%r308, [%rd6+312];
	xor.b32  	%r327, %r327, %r308;
	ld.global.u32 	%r309, [%rd6+316];
	xor.b32  	%r326, %r326, %r309;
$L__BB0_38:
	add.s32 	%r325, %r325, 16;
	setp.ne.s32 	%p20, %r325, 32;
	@%p20 bra 	$L__BB0_6;
	mad.lo.s32 	%r310, %r319, -31, %r11;
	add.s32 	%r319, %r310, 1;
	setp.ne.s32 	%p21, %r319, 5;
	@%p21 bra 	$L__BB0_5;
	st.global.u32 	[%rd2+4], %r330;
	st.global.u32 	[%rd2+8], %r329;
	st.global.u32 	[%rd2+12], %r328;
	st.global.u32 	[%rd2+16], %r327;
	st.global.u32 	[%rd2+20], %r326;
	add.s32 	%r313, %r313, 1;
	setp.lt.u32 	%p22, %r313, %r2;
	@%p22 bra 	$L__BB0_4;
$L__BB0_41:
	shr.u64 	%rd7, %rd17, 2;
	add.s32 	%r312, %r312, 1;
	setp.gt.u64 	%p23, %rd17, 3;
	mov.u64 	%rd17, %rd7;
	@%p23 bra 	$L__BB0_2;
$L__BB0_42:
	mov.b32 	%r311, 0;
	st.global.v2.u32 	[%rd2+24], {%r311, %r311};
	st.global.u32 	[%rd2+32], %r311;
	mov.b64 	%rd16, 0;
	st.global.u64 	[%rd2+40], %rd16;
	ret;

}
	// .globl	_Z11inizializza14configurazioneP17curandStateXORWOW
.visible .entry _Z11inizializza14configurazioneP17curandStateXORWOW(
	.param .align 8 .b8 _Z11inizializza14configurazioneP17curandStateXORWOW_param_0[24],
	.param .u64 .ptr .align 1 _Z11inizializza14configurazioneP17curandStateXORWOW_param_1
)
{
	.reg .pred 	%p<31>;
	.reg .b32 	%r<133>;
	.reg .b32 	%f<156>;
	.reg .b64 	%rd<18>;

	ld.param.u64 	%rd1, [_Z11inizializza14configurazioneP17curandStateXORWOW_param_0];
	ld.param.u64 	%rd2, [_Z11inizializza14configurazioneP17curandStateXORWOW_param_0+8];
	ld.param.u64 	%rd7, [_Z11inizializza14configurazioneP17curandStateXORWOW_param_1];
	cvta.to.global.u64 	%rd8, %rd7;
	mov.u32 	%r32, %tid.x;
	mov.u32 	%r33, %ctaid.x;
	mov.u32 	%r34, %ntid.x;
	mad.lo.s32 	%r1, %r33, %r34, %r32;
	mul.wide.s32 	%rd9, %r1, 48;
	add.s64 	%rd3, %rd8, %rd9;
	ld.global.v2.u32 	{%r121, %r126}, [%rd3];
	ld.global.v2.u32 	{%r125, %r124}, [%rd3+8];
	ld.global.v2.u32 	{%r123, %r122}, [%rd3+16];
	mov.u64 	%rd11, vertice;
	add.s64 	%rd10, %rd11, 20;
$L__BB1_1:
	mov.u32 	%r11, %r124;
	mov.u32 	%r10, %r123;
	mov.u32 	%r124, %r122;
	shr.u32 	%r36, %r126, 2;
	xor.b32  	%r37, %r36, %r126;
	shl.b32 	%r38, %r124, 4;
	shl.b32 	%r39, %r37, 1;
	xor.b32  	%r40, %r39, %r38;
	xor.b32  	%r41, %r40, %r37;
	xor.b32  	%r123, %r41, %r124;
	add.s32 	%r42, %r121, %r123;
	add.s32 	%r43, %r42, 362437;
	cvt.rn.f32.u32 	%f21, %r43;
	fma.rn.f32 	%f22, %f21, 0f2F800000, 0f2F000000;
	fma.rn.f32 	%f1, %f22, 0f40400000, 0fBFC00000;
	shr.u32 	%r44, %r125, 2;
	xor.b32  	%r45, %r44, %r125;
	shl.b32 	%r46, %r123, 4;
	shl.b32 	%r47, %r45, 1;
	xor.b32  	%r48, %r47, %r46;
	xor.b32  	%r49, %r48, %r45;
	xor.b32  	%r122, %r49, %r123;
	add.s32 	%r121, %r121, 724874;
	add.s32 	%r50, %r122, %r121;
	cvt.rn.f32.u32 	%f23, %r50;
	fma.rn.f32 	%f24, %f23, 0f2F800000, 0f2F000000;
	fma.rn.f32 	%f2, %f24, 0f40400000, 0fBFC00000;
	mov.b32 	%r127, 0;
	mov.u64 	%rd17, %rd10;
	mov.u32 	%r132, %r127;
$L__BB1_2:
	ld.const.f32 	%f3, [%rd17+-16];
	setp.gtu.f32 	%p1, %f3, %f2;
	@%p1 bra 	$L__BB1_5;
	ld.const.f32 	%f151, [%rd17+-8];
	setp.leu.f32 	%p2, %f151, %f2;
	@%p2 bra 	$L__BB1_7;
	ld.const.f32 	%f25, [%rd17+-20];
	ld.const.f32 	%f26, [%rd17+-12];
	sub.f32 	%f27, %f26, %f25;
	sub.f32 	%f28, %f2, %f3;
	mul.f32 	%f29, %f28, %f27;
	sub.f32 	%f30, %f1, %f25;
	sub.f32 	%f31, %f151, %f3;
	mul.f32 	%f32, %f30, %f31;
	setp.gt.f32 	%p3, %f29, %f32;
	selp.u32 	%r51, 1, 0, %p3;
	add.s32 	%r132, %r132, %r51;
	bra.uni 	$L__BB1_7;
$L__BB1_5:
	ld.const.f32 	%f151, [%rd17+-8];
	setp.gtu.f32 	%p4, %f151, %f2;
	@%p4 bra 	$L__BB1_7;
	ld.const.f32 	%f33, [%rd17+-20];
	ld.const.f32 	%f34, [%rd17+-12];
	sub.f32 	%f35, %f34, %f33;
	sub.f32 	%f36, %f2, %f3;
	mul.f32 	%f37, %f36, %f35;
	sub.f32 	%f38, %f1, %f33;
	sub.f32 	%f39, %f151, %f3;
	mul.f32 	%f40, %f38, %f39;
	setp.lt.f32 	%p5, %f37, %f40;
	selp.s32 	%r52, -1, 0, %p5;
	add.s32 	%r132, %r132, %r52;
$L__BB1_7:
	setp.gtu.f32 	%p6, %f151, %f2;
	@%p6 bra 	$L__BB1_10;
	ld.const.f32 	%f152, [%rd17];
	setp.leu.f32 	%p7, %f152, %f2;
	@%p7 bra 	$L__BB1_12;
	ld.const.f32 	%f41, [%rd17+-12];
	ld.const.f32 	%f42, [%rd17+-4];
	sub.f32 	%f43, %f42, %f41;
	sub.f32 	%f44, %f2, %f151;
	mul.f32 	%f45, %f44, %f43;
	sub.f32 	%f46, %f1, %f41;
	sub.f32 	%f47, %f152, %f151;
	mul.f32 	%f48, %f46, %f47;
	setp.gt.f32 	%p8, %f45, %f48;
	selp.u32 	%r53, 1, 0, %p8;
	add.s32 	%r132, %r132, %r53;
	bra.uni 	$L__BB1_12;
$L__BB1_10:
	ld.const.f32 	%f152, [%rd17];
	setp.gtu.f32 	%p9, %f152, %f2;
	@%p9 bra 	$L__BB1_12;
	ld.const.f32 	%f49, [%rd17+-12];
	ld.const.f32 	%f50, [%rd17+-4];
	sub.f32 	%f51, %f50, %f49;
	sub.f32 	%f52, %f2, %f151;
	mul.f32 	%f53, %f52, %f51;
	sub.f32 	%f54, %f1, %f49;
	sub.f32 	%f55, %f152, %f151;
	mul.f32 	%f56, %f54, %f55;
	setp.lt.f32 	%p10, %f53, %f56;
	selp.s32 	%r54, -1, 0, %p10;
	add.s32 	%r132, %r132, %r54;
$L__BB1_12:
	setp.gtu.f32 	%p11, %f152, %f2;
	@%p11 bra 	$L__BB1_15;
	ld.const.f32 	%f153, [%rd17+8];
	setp.leu.f32 	%p12, %f153, %f2;
	@%p12 bra 	$L__BB1_17;
	ld.const.f32 	%f57, [%rd17+-4];
	ld.const.f32 	%f58, [%rd17+4];
	sub.f32 	%f59, %f58, %f57;
	sub.f32 	%f60, %f2, %f152;
	mul.f32 	%f61, %f60, %f59;
	sub.f32 	%f62, %f1, %f57;
	sub.f32 	%f63, %f153, %f152;
	mul.f32 	%f64, %f62, %f63;
	setp.gt.f32 	%p13, %f61, %f64;
	selp.u32 	%r55, 1, 0, %p13;
	add.s32 	%r132, %r132, %r55;
	bra.uni 	$L__BB1_17;
$L__BB1_15:
	ld.const.f32 	%f153, [%rd17+8];
	setp.gtu.f32 	%p14, %f153, %f2;
	@%p14 bra 	$L__BB1_17;
	ld.const.f32 	%f65, [%rd17+-4];
	ld.const.f32 	%f66, [%rd17+4];
	sub.f32 	%f67, %f66, %f65;
	sub.f32 	%f68, %f2, %f152;
	mul.f32 	%f69, %f68, %f67;
	sub.f32 	%f70, %f1, %f65;
	sub.f32 	%f71, %f153, %f152;
	mul.f32 	%f72, %f70, %f71;
	setp.lt.f32 	%p15, %f69, %f72;
	selp.s32 	%r56, -1, 0, %p15;
	add.s32 	%r132, %r132, %r56;
$L__BB1_17:
	setp.gtu.f32 	%p16, %f153, %f2;
	@%p16 bra 	$L__BB1_20;
	ld.const.f32 	%f13, [%rd17+16];
	setp.leu.f32 	%p17, %f13, %f2;
	@%p17 bra 	$L__BB1_22;
	ld.const.f32 	%f73, [%rd17+4];
	ld.const.f32 	%f74, [%rd17+12];
	sub.f32 	%f75, %f74, %f73;
	sub.f32 	%f76, %f2, %f153;
	mul.f32 	%f77, %f76, %f75;
	sub.f32 	%f78, %f1, %f73;
	sub.f32 	%f79, %f13, %f153;
	mul.f32 	%f80, %f78, %f79;
	setp.gt.f32 	%p18, %f77, %f80;
	selp.u32 	%r57, 1, 0, %p18;
	add.s32 	%r132, %r132, %r57;
	bra.uni 	$L__BB1_22;
$L__BB1_20:
	ld.const.f32 	%f14, [%rd17+16];
	setp.gtu.f32 	%p19, %f14, %f2;
	@%p19 bra 	$L__BB1_22;
	ld.const.f32 	%f81, [%rd17+4];
	ld.const.f32 	%f82, [%rd17+12];
	sub.f32 	%f83, %f82, %f81;
	sub.f32 	%f84, %f2, %f153;
	mul.f32 	%f85, %f84, %f83;
	sub.f32 	%f86, %f1, %f81;
	sub.f32 	%f87, %f14, %f153;
	mul.f32 	%f88, %f86, %f87;
	setp.lt.f32 	%p20, %f85, %f88;
	selp.s32 	%r58, -1, 0, %p20;
	add.s32 	%r132, %r132, %r58;
$L__BB1_22:
	add.s32 	%r127, %r127, 4;
	add.s64 	%rd17, %rd17, 32;
	setp.ne.s32 	%p21, %r127, 16;
	@%p21 bra 	$L__BB1_2;
	setp.lt.s32 	%p22, %r132, 1;
	mov.u32 	%r125, %r10;
	mov.u32 	%r126, %r11;
	@%p22 bra 	$L__BB1_1;
	st.global.v2.u32 	[%rd3+8], {%r10, %r124};
	st.global.v2.u32 	[%rd3+16], {%r123, %r122};
	st.global.v2.u32 	[%rd3], {%r121, %r11};
	cvta.to.global.u64 	%rd12, %rd2;
	mul.wide.s32 	%rd13, %r1, 8;
	add.s64 	%rd14, %rd12, %rd13;
	st.global.f32 	[%rd14], %f1;
	st.global.f32 	[%rd14+4], %f2;
	ld.global.u32 	%r59, [%rd3+24];
	setp.eq.s32 	%p23, %r59, 1;
	@%p23 bra 	$L__BB1_26;
	ld.global.v2.u32 	{%r60, %r61}, [%rd3];
	shr.u32 	%r62, %r61, 2;
	xor.b32  	%r63, %r62, %r61;
	ld.global.v2.u32 	{%r64, %r65}, [%rd3+8];
	ld.global.v2.u32 	{%r66, %r67}, [%rd3+16];
	shl.b32 	%r68, %r67, 4;
	shl.b32 	%r69, %r63, 1;
	xor.b32  	%r70, %r69, %r68;
	xor.b32  	%r71, %r70, %r63;
	xor.b32  	%r72, %r71, %r67;
	add.s32 	%r73, %r60, %r72;
	add.s32 	%r74, %r73, 362437;
	shr.u32 	%r75, %r64, 2;
	xor.b32  	%r76, %r75, %r64;
	st.global.v2.u32 	[%rd3+8], {%r66, %r67};
	shl.b32 	%r77, %r72, 4;
	shl.b32 	%r78, %r76, 1;
	xor.b32  	%r79, %r78, %r77;
	xor.b32  	%r80, %r79, %r76;
	xor.b32  	%r81, %r80, %r72;
	st.global.v2.u32 	[%rd3+16], {%r72, %r81};
	add.s32 	%r82, %r60, 724874;
	st.global.v2.u32 	[%rd3], {%r82, %r65};
	add.s32 	%r83, %r81, %r82;
	cvt.rn.f32.u32 	%f89, %r74;
	fma.rn.f32 	%f90, %f89, 0f2F800000, 0f2F000000;
	cvt.rn.f32.u32 	%f91, %r83;
	fma.rn.f32 	%f92, %f91, 0f30C90FDB, 0f30490FDB;
	setp.lt.f32 	%p24, %f90, 0f00800000;
	mul.f32 	%f93, %f90, 0f4B000000;
	selp.f32 	%f94, %f93, %f90, %p24;
	selp.f32 	%f95, 0fC1B80000, 0f00000000, %p24;
	mov.b32 	%r84, %f94;
	add.s32 	%r85, %r84, -1059760811;
	and.b32  	%r86, %r85, -8388608;
	sub.s32 	%r87, %r84, %r86;
	mov.b32 	%f96, %r87;
	cvt.rn.f32.s32 	%f97, %r86;
	fma.rn.f32 	%f98, %f97, 0f34000000, %f95;
	add.f32 	%f99, %f96, 0fBF800000;
	fma.rn.f32 	%f100, %f99, 0fBE055027, 0f3E1039F6;
	fma.rn.f32 	%f101, %f100, %f99, 0fBDF8CDCC;
	fma.rn.f32 	%f102, %f101, %f99, 0f3E0F2955;
	fma.rn.f32 	%f103, %f102, %f99, 0fBE2AD8B9;
	fma.rn.f32 	%f104, %f103, %f99, 0f3E4CED0B;
	fma.rn.f32 	%f105, %f104, %f99, 0fBE7FFF22;
	fma.rn.f32 	%f106, %f105, %f99, 0f3EAAAA78;
	fma.rn.f32 	%f107, %f106, %f99, 0fBF000000;
	mul.f32 	%f108, %f99, %f107;
	fma.rn.f32 	%f109, %f108, %f99, %f99;
	fma.rn.f32 	%f110, %f98, 0f3F317218, %f109;
	setp.gt.u32 	%p25, %r84, 2139095039;
	fma.rn.f32 	%f111, %f94, 0f7F800000, 0f7F800000;
	selp.f32 	%f112, %f111, %f110, %p25;
	setp.eq.f32 	%p26, %f94, 0f00000000;
	mul.f32 	%f113, %f112, 0fC0000000;
	selp.f32 	%f114, 0f7F800000, %f113, %p26;
	sqrt.rn.f32 	%f115, %f114;
	sin.approx.f32 	%f116, %f92;
	cos.approx.f32 	%f117, %f92;
	mul.f32 	%f154, %f115, %f116;
	mul.f32 	%f118, %f115, %f117;
	st.global.f32 	[%rd3+32], %f118;
	mov.b32 	%r88, 1;
	st.global.u32 	[%rd3+24], %r88;
	bra.uni 	$L__BB1_27;
$L__BB1_26:
	mov.b32 	%r89, 0;
	st.global.u32 	[%rd3+24], %r89;
	ld.global.f32 	%f154, [%rd3+32];
$L__BB1_27:
	mul.f32 	%f119, %f154, 0f4082A3B3;
	cvta.to.global.u64 	%rd15, %rd1;
	add.s64 	%rd6, %rd15, %rd13;
	st.global.f32 	[%rd6], %f119;
	ld.global.u32 	%r90, [%rd3+24];
	setp.eq.s32 	%p27, %r90, 1;
	@%p27 bra 	$L__BB1_29;
	ld.global.v2.u32 	{%r91, %r92}, [%rd3];
	shr.u32 	%r93, %r92, 2;
	xor.b32  	%r94, %r93, %r92;
	ld.global.v2.u32 	{%r95, %r96}, [%rd3+8];
	ld.global.v2.u32 	{%r97, %r98}, [%rd3+16];
	shl.b32 	%r99, %r98, 4;
	shl.b32 	%r100, %r94, 1;
	xor.b32  	%r101, %r100, %r99;
	xor.b32  	%r102, %r101, %r94;
	xor.b32  	%r103, %r102, %r98;
	add.s32 	%r104, %r91, %r103;
	add.s32 	%r105, %r104, 362437;
	shr.u32 	%r106, %r95, 2;
	xor.b32  	%r107, %r106, %r95;
	st.global.v2.u32 	[%rd3+8], {%r97, %r98};
	shl.b32 	%r108, %r103, 4;
	shl.b32 	%r109, %r107, 1;
	xor.b32  	%r110, %r109, %r108;
	xor.b32  	%r111, %r110, %r107;
	xor.b32  	%r112, %r111, %r103;
	st.global.v2.u32 	[%rd3+16], {%r103, %r112};
	add.s32 	%r113, %r91, 724874;
	st.global.v2.u32 	[%rd3], {%r113, %r96};
	add.s32 	%r114, %r112, %r113;
	cvt.rn.f32.u32 	%f120, %r105;
	fma.rn.f32 	%f121, %f120, 0f2F800000, 0f2F000000;
	cvt.rn.f32.u32 	%f122, %r114;
	fma.rn.f32 	%f123, %f122, 0f30C90FDB, 0f30490FDB;
	setp.lt.f32 	%p28, %f121, 0f00800000;
	mul.f32 	%f124, %f121, 0f4B000000;
	selp.f32 	%f125, %f124, %f121, %p28;
	selp.f32 	%f126, 0fC1B80000, 0f00000000, %p28;
	mov.b32 	%r115, %f125;
	add.s32 	%r116, %r115, -1059760811;
	and.b32  	%r117, %r116, -8388608;
	sub.s32 	%r118, %r115, %r117;
	mov.b32 	%f127, %r118;
	cvt.rn.f32.s32 	%f128, %r117;
	fma.rn.f32 	%f129, %f128, 0f34000000, %f126;
	add.f32 	%f130, %f127, 0fBF800000;
	fma.rn.f32 	%f131, %f130, 0fBE055027, 0f3E1039F6;
	fma.rn.f32 	%f132, %f131, %f130, 0fBDF8CDCC;
	fma.rn.f32 	%f133, %f132, %f130, 0f3E0F2955;
	fma.rn.f32 	%f134, %f133, %f130, 0fBE2AD8B9;
	fma.rn.f32 	%f135, %f134, %f130, 0f3E4CED0B;
	fma.rn.f32 	%f136, %f135, %f130, 0fBE7FFF22;
	fma.rn.f32 	%f137, %f136, %f130, 0f3EAAAA78;
	fma.rn.f32 	%f138, %f137, %f130, 0fBF000000;
	mul.f32 	%f139, %f130, %f138;
	fma.rn.f32 	%f140, %f139, %f130, %f130;
	fma.rn.f32 	%f141, %f129, 0f3F317218, %f140;
	setp.gt.u32 	%p29, %r115, 2139095039;
	fma.rn.f32 	%f142, %f125, 0f7F800000, 0f7F800000;
	selp.f32 	%f143, %f142, %f141, %p29;
	setp.eq.f32 	%p30, %f125, 0f00000000;
	mul.f32 	%f144, %f143, 0fC0000000;
	selp.f32 	%f145, 0f7F800000, %f144, %p30;
	sqrt.rn.f32 	%f146, %f145;
	sin.approx.f32 	%f147, %f123;
	cos.approx.f32 	%f148, %f123;
	mul.f32 	%f155, %f146, %f147;
	mul.f32 	%f149, %f146, %f148;
	st.global.f32 	[%rd3+32], %f149;
	mov.b32 	%r119, 1;
	st.global.u32 	[%rd3+24], %r119;
	bra.uni 	$L__BB1_30;
$L__BB1_29:
	mov.b32 	%r120, 0;
	st.global.u32 	[%rd3+24], %r120;
	ld.global.f32 	%f155, [%rd3+32];
$L__BB1_30:
	mul.f32 	%f150, %f155, 0f4082A3B3;
	st.global.f32 	[%rd6+4], %f150;
	ret;

}
	// .globl	_Z6evolvi14configurazioneP17curandStateXORWOW
.visible .entry _Z6evolvi14configurazioneP17curandStateXORWOW(
	.param .align 8 .b8 _Z6evolvi14configurazioneP17curandStateXORWOW_param_0[24],
	.param .u64 .ptr .align 1 _Z6evolvi14configurazioneP17curandStateXORWOW_param_1
)
{
	.reg .pred 	%p<32>;
	.reg .b32 	%r<40>;
	.reg .b32 	%f<175>;
	.reg .b64 	%rd<24>;
	.reg .b64 	%fd<11>;

	ld.param.u64 	%rd9, [_Z6evolvi14configurazioneP17curandStateXORWOW_param_0+16];
	ld.param.u64 	%rd10, [_Z6evolvi14configurazioneP17curandStateXORWOW_param_0+8];
	ld.param.u64 	%rd11, [_Z6evolvi14configurazioneP17curandStateXORWOW_param_0];
	cvta.to.global.u64 	%rd12, %rd11;
	cvta.to.global.u64 	%rd13, %rd10;
	cvta.to.global.u64 	%rd1, %rd9;
	mov.u32 	%r20, %tid.x;
	mov.u32 	%r21, %ctaid.x;
	mov.u32 	%r22, %ntid.x;
	mad.lo.s32 	%r1, %r21, %r22, %r20;
	mul.wide.s32 	%rd14, %r1, 8;
	add.s64 	%rd2, %rd13, %rd14;
	ld.global.f32 	%f43, [%rd2];
	cvt.f64.f32 	%fd1, %f43;
	add.s64 	%rd15, %rd12, %rd14;
	ld.global.f32 	%f44, [%rd15];
	cvt.f64.f32 	%fd2, %f44;
	fma.rn.f64 	%fd3, %fd2, 0d3F847AE147AE147B, %fd1;
	cvt.rn.f32.f64 	%f1, %fd3;
	st.global.f32 	[%rd2], %f1;
	ld.global.f32 	%f45, [%rd2+4];
	cvt.f64.f32 	%fd4, %f45;
	ld.global.f32 	%f46, [%rd15+4];
	cvt.f64.f32 	%fd5, %f46;
	fma.rn.f64 	%fd6, %fd5, 0d3F847AE147AE147B, %fd4;
	cvt.rn.f32.f64 	%f2, %fd6;
	st.global.f32 	[%rd2+4], %f2;
	mov.u64 	%rd16, vertice;
	add.s64 	%rd22, %rd16, 20;
	mov.b32 	%r33, 0;
	mov.u32 	%r38, %r33;
$L__BB2_1:
	ld.const.f32 	%f3, [%rd22+-16];
	setp.gtu.f32 	%p1, %f3, %f2;
	@%p1 bra 	$L__BB2_4;
	ld.const.f32 	%f161, [%rd22+-8];
	setp.leu.f32 	%p2, %f161, %f2;
	@%p2 bra 	$L__BB2_6;
	ld.const.f32 	%f47, [%rd22+-20];
	ld.const.f32 	%f48, [%rd22+-12];
	sub.f32 	%f49, %f48, %f47;
	sub.f32 	%f50, %f2, %f3;
	mul.f32 	%f51, %f50, %f49;
	sub.f32 	%f52, %f1, %f47;
	sub.f32 	%f53, %f161, %f3;
	mul.f32 	%f54, %f52, %f53;
	setp.gt.f32 	%p3, %f51, %f54;
	selp.u32 	%r23, 1, 0, %p3;
	add.s32 	%r38, %r38, %r23;
	bra.uni 	$L__BB2_6;
$L__BB2_4:
	ld.const.f32 	%f161, [%rd22+-8];
	setp.gtu.f32 	%p4, %f161, %f2;
	@%p4 bra 	$L__BB2_6;
	ld.const.f32 	%f55, [%rd22+-20];
	ld.const.f32 	%f56, [%rd22+-12];
	sub.f32 	%f57, %f56, %f55;
	sub.f32 	%f58, %f2, %f3;
	mul.f32 	%f59, %f58, %f57;
	sub.f32 	%f60, %f1, %f55;
	sub.f32 	%f61, %f161, %f3;
	mul.f32 	%f62, %f60, %f61;
	setp.lt.f32 	%p5, %f59, %f62;
	selp.s32 	%r24, -1, 0, %p5;
	add.s32 	%r38, %r38, %r24;
$L__BB2_6:
	setp.gtu.f32 	%p6, %f161, %f2;
	@%p6 bra 	$L__BB2_9;
	ld.const.f32 	%f162, [%rd22];
	setp.leu.f32 	%p7, %f162, %f2;
	@%p7 bra 	$L__BB2_11;
	ld.const.f32 	%f63, [%rd22+-12];
	ld.const.f32 	%f64, [%rd22+-4];
	sub.f32 	%f65, %f64, %f63;
	sub.f32 	%f66, %f2, %f161;
	mul.f32 	%f67, %f66, %f65;
	sub.f32 	%f68, %f1, %f63;
	sub.f32 	%f69, %f162, %f161;
	mul.f32 	%f70, %f68, %f69;
	setp.gt.f32 	%p8, %f67, %f70;
	selp.u32 	%r25, 1, 0, %p8;
	add.s32 	%r38, %r38, %r25;
	bra.uni 	$L__BB2_11;
$L__BB2_9:
	ld.const.f32 	%f162, [%rd22];
	setp.gtu.f32 	%p9, %f162, %f2;
	@%p9 bra 	$L__BB2_11;
	ld.const.f32 	%f71, [%rd22+-12];
	ld.const.f32 	%f72, [%rd22+-4];
	sub.f32 	%f73, %f72, %f71;
	sub.f32 	%f74, %f2, %f161;
	mul.f32 	%f75, %f74, %f73;
	sub.f32 	%f76, %f1, %f71;
	sub.f32 	%f77, %f162, %f161;
	mul.f32 	%f78, %f76, %f77;
	setp.lt.f32 	%p10, %f75, %f78;
	selp.s32 	%r26, -1, 0, %p10;
	add.s32 	%r38, %r38, %r26;
$L__BB2_11:
	setp.gtu.f32 	%p11, %f162, %f2;
	@%p11 bra 	$L__BB2_14;
	ld.const.f32 	%f163, [%rd22+8];
	setp.leu.f32 	%p12, %f163, %f2;
	@%p12 bra 	$L__BB2_16;
	ld.const.f32 	%f79, [%rd22+-4];
	ld.const.f32 	%f80, [%rd22+4];
	sub.f32 	%f81, %f80, %f79;
	sub.f32 	%f82, %f2, %f162;
	mul.f32 	%f83, %f82, %f81;
	sub.f32 	%f84, %f1, %f79;
	sub.f32 	%f85, %f163, %f162;
	mul.f32 	%f86, %f84, %f85;
	setp.gt.f32 	%p13, %f83, %f86;
	selp.u32 	%r27, 1, 0, %p13;
	add.s32 	%r38, %r38, %r27;
	bra.uni 	$L__BB2_16;
$L__BB2_14:
	ld.const.f32 	%f163, [%rd22+8];
	setp.gtu.f32 	%p14, %f163, %f2;
	@%p14 bra 	$L__BB2_16;
	ld.const.f32 	%f87, [%rd22+-4];
	ld.const.f32 	%f88, [%rd22+4];
	sub.f32 	%f89, %f88, %f87;
	sub.f32 	%f90, %f2, %f162;
	mul.f32 	%f91, %f90, %f89;
	sub.f32 	%f92, %f1, %f87;
	sub.f32 	%f93, %f163, %f162;
	mul.f32 	%f94, %f92, %f93;
	setp.lt.f32 	%p15, %f91, %f94;
	selp.s32 	%r28, -1, 0, %p15;
	add.s32 	%r38, %r38, %r28;
$L__BB2_16:
	setp.gtu.f32 	%p16, %f163, %f2;
	@%p16 bra 	$L__BB2_19;
	ld.const.f32 	%f13, [%rd22+16];
	setp.leu.f32 	%p17, %f13, %f2;
	@%p17 bra 	$L__BB2_21;
	ld.const.f32 	%f95, [%rd22+4];
	ld.const.f32 	%f96, [%rd22+12];
	sub.f32 	%f97, %f96, %f95;
	sub.f32 	%f98, %f2, %f163;
	mul.f32 	%f99, %f98, %f97;
	sub.f32 	%f100, %f1, %f95;
	sub.f32 	%f101, %f13, %f163;
	mul.f32 	%f102, %f100, %f101;
	setp.gt.f32 	%p18, %f99, %f102;
	selp.u32 	%r29, 1, 0, %p18;
	add.s32 	%r38, %r38, %r29;
	bra.uni 	$L__BB2_21;
$L__BB2_19:
	ld.const.f32 	%f14, [%rd22+16];
	setp.gtu.f32 	%p19, %f14, %f2;
	@%p19 bra 	$L__BB2_21;
	ld.const.f32 	%f103, [%rd22+4];
	ld.const.f32 	%f104, [%rd22+12];
	sub.f32 	%f105, %f104, %f103;
	sub.f32 	%f106, %f2, %f163;
	mul.f32 	%f107, %f106, %f105;
	sub.f32 	%f108, %f1, %f103;
	sub.f32 	%f109, %f14, %f163;
	mul.f32 	%f110, %f108, %f109;
	setp.lt.f32 	%p20, %f107, %f110;
	selp.s32 	%r30, -1, 0, %p20;
	add.s32 	%r38, %r38, %r30;
$L__BB2_21:
	add.s32 	%r33, %r33, 4;
	add.s64 	%rd22, %rd22, 32;
	setp.ne.s32 	%p21, %r33, 16;
	@%p21 bra 	$L__BB2_1;
	setp.gt.s32 	%p22, %r38, 0;
	@%p22 bra 	$L__BB2_31;
	add.s64 	%rd5, %rd1, %rd14;
	st.global.f32 	[%rd5], %f1;
	st.global.f32 	[%rd5+4], %f2;
	ld.global.f32 	%f15, [%rd2];
	ld.global.f32 	%f16, [%rd2+4];
	ld.const.f32 	%f111, [vertice];
	sub.f32 	%f112, %f15, %f111;
	ld.const.f32 	%f167, [vertice+8];
	sub.f32 	%f113, %f167, %f111;
	ld.const.f32 	%f114, [vertice+4];
	sub.f32 	%f115, %f16, %f114;
	ld.const.f32 	%f166, [vertice+12];
	sub.f32 	%f116, %f166, %f114;
	mul.f32 	%f117, %f115, %f116;
	fma.rn.f32 	%f118, %f112, %f113, %f117;
	mul.f32 	%f119, %f116, %f116;
	fma.rn.f32 	%f120, %f113, %f113, %f119;
	div.rn.f32 	%f121, %f118, %f120;
	setp.lt.f32 	%p23, %f121, 0f00000000;
	selp.f32 	%f122, 0f00000000, %f121, %p23;
	setp.gt.f32 	%p24, %f122, 0f3F800000;
	selp.f32 	%f123, 0f3F800000, %f122, %p24;
	fma.rn.f32 	%f170, %f113, %f123, %f111;
	st.global.f32 	[%rd2], %f170;
	fma.rn.f32 	%f169, %f116, %f123, %f114;
	st.global.f32 	[%rd2+4], %f169;
	sub.f32 	%f124, %f15, %f170;
	sub.f32 	%f125, %f16, %f169;
	mul.f32 	%f126, %f125, %f125;
	fma.rn.f32 	%f171, %f124, %f124, %f126;
	add.s64 	%rd23, %rd16, 28;
	mov.b32 	%r39, 0;
$L__BB2_24:
	sub.f32 	%f127, %f15, %f167;
	ld.const.f32 	%f27, [%rd23+-12];
	sub.f32 	%f128, %f27, %f167;
	sub.f32 	%f129, %f16, %f166;
	ld.const.f32 	%f28, [%rd23+-8];
	sub.f32 	%f130, %f28, %f166;
	mul.f32 	%f131, %f129, %f130;
	fma.rn.f32 	%f132, %f127, %f128, %f131;
	mul.f32 	%f133, %f130, %f130;
	fma.rn.f32 	%f134, %f128, %f128, %f133;
	div.rn.f32 	%f135, %f132, %f134;
	setp.lt.f32 	%p25, %f135, 0f00000000;
	selp.f32 	%f136, 0f00000000, %f135, %p25;
	setp.gt.f32 	%p26, %f136, 0f3F800000;
	selp.f32 	%f137, 0f3F800000, %f136, %p26;
	fma.rn.f32 	%f29, %f128, %f137, %f167;
	fma.rn.f32 	%f30, %f130, %f137, %f166;
	sub.f32 	%f138, %f15, %f29;
	sub.f32 	%f139, %f16, %f30;
	mul.f32 	%f140, %f139, %f139;
	fma.rn.f32 	%f31, %f138, %f138, %f140;
	setp.geu.f32 	%p27, %f31, %f171;
	@%p27 bra 	$L__BB2_26;
	st.global.f32 	[%rd2], %f29;
	st.global.f32 	[%rd2+4], %f30;
	mov.f32 	%f169, %f30;
	mov.f32 	%f170, %f29;
	mov.f32 	%f171, %f31;
$L__BB2_26:
	setp.eq.s32 	%p28, %r39, 14;
	@%p28 bra 	$L__BB2_30;
	sub.f32 	%f141, %f15, %f27;
	ld.const.f32 	%f167, [%rd23+-4];
	sub.f32 	%f142, %f167, %f27;
	sub.f32 	%f143, %f16, %f28;
	ld.const.f32 	%f166, [%rd23];
	sub.f32 	%f144, %f166, %f28;
	mul.f32 	%f145, %f143, %f144;
	fma.rn.f32 	%f146, %f141, %f142, %f145;
	mul.f32 	%f147, %f144, %f144;
	fma.rn.f32 	%f148, %f142, %f142, %f147;
	div.rn.f32 	%f149, %f146, %f148;
	setp.lt.f32 	%p29, %f149, 0f00000000;
	selp.f32 	%f150, 0f00000000, %f149, %p29;
	setp.gt.f32 	%p30, %f150, 0f3F800000;
	selp.f32 	%f151, 0f3F800000, %f150, %p30;
	fma.rn.f32 	%f37, %f142, %f151, %f27;
	fma.rn.f32 	%f38, %f144, %f151, %f28;
	sub.f32 	%f152, %f15, %f37;
	sub.f32 	%f153, %f16, %f38;
	mul.f32 	%f154, %f153, %f153;
	fma.rn.f32 	%f39, %f152, %f152, %f154;
	setp.geu.f32 	%p31, %f39, %f171;
	@%p31 bra 	$L__BB2_29;
	st.global.f32 	[%rd2], %f37;
	st.global.f32 	[%rd2+4], %f38;
	mov.f32 	%f169, %f38;
	mov.f32 	%f170, %f37;
	mov.f32 	%f171, %f39;
$L__BB2_29:
	add.s32 	%r39, %r39, 2;
	add.s64 	%rd23, %rd23, 16;
	bra.uni 	$L__BB2_24;
$L__BB2_30:
	ld.global.f32 	%f155, [%rd5];
	sub.f32 	%f156, %f155, %f170;
	cvt.f64.f32 	%fd7, %f156;
	div.rn.f64 	%fd8, %fd7, 0d3F847AE147AE147B;
	cvt.rn.f32.f64 	%f157, %fd8;
	st.global.f32 	[%rd5], %f157;
	ld.global.f32 	%f158, [%rd5+4];
	sub.f32 	%f159, %f158, %f169;
	cvt.f64.f32 	%fd9, %f159;
	div.rn.f64 	%fd10, %fd9, 0d3F847AE147AE147B;
	cvt.rn.f32.f64 	%f160, %fd10;
	st.global.f32 	[%rd5+4], %f160;
	bra.uni 	$L__BB2_32;
$L__BB2_31:
	add.s64 	%rd18, %rd1, %rd14;
	mov.b32 	%r31, 0;
	st.global.u32 	[%rd18], %r31;
	st.global.u32 	[%rd18+4], %r31;
$L__BB2_32:
	ret;

}


// ===== COMPILED SASS (sm_100) =====

	.target	sm_100

	.elftype	@"ET_EXEC"


//--------------------- .note.nv.tkinfo           --------------------------
	.section	.note.nv.tkinfo,"",@"SHT_NOTE"
	.sectionflags	@"SHF_NOTE_NV_TKINFO"
	.tkinfo
        /*0018*/ 	.word	0x00000002
        /*0030*/ 	.string	""
        /*0030*/ 	.string	"ptxas"
        /*0030*/ 	.string	"Cuda compilation tools, release 13.0, V13.0.88"
        /*0030*/ 	.string	"Build cuda_13.0.r13.0/compiler.36424714_0"
        /*0030*/ 	.string	"-arch sm_100 -m 64 "



//--------------------- .note.nv.cuinfo           --------------------------
	.section	.note.nv.cuinfo,"",@"SHT_NOTE"
	.sectionflags	@"SHF_NOTE_NV_CUINFO"
        /*0018*/ 	.short	0x0002
        /*001a*/ 	.short	0x0064
        /*001c*/ 	.short	0x0082
	.zero		2


//--------------------- .nv.info                  --------------------------
	.section	.nv.info,"",@"SHT_CUDA_INFO"
	.align	4


	//----- nvinfo : EIATTR_REGCOUNT
	.align		4
        /*0000*/ 	.byte	0x04, 0x2f
        /*0002*/ 	.short	(.L_12 - .L_11)
	.align		4
.L_11:
        /*0004*/ 	.word	index@(_Z19setup_random_kernelP17curandStateXORWOW)
        /*0008*/ 	.word	0x0000001f


	//----- nvinfo : EIATTR_FRAME_SIZE
	.align		4
.L_12:
        /*000c*/ 	.byte	0x04, 0x11
        /*000e*/ 	.short	(.L_14 - .L_13)
	.align		4
.L_13:
        /*0010*/ 	.word	index@(_Z19setup_random_kernelP17curandStateXORWOW)
        /*0014*/ 	.word	0x00000000


	//----- nvinfo : EIATTR_REGCOUNT
	.align		4
.L_14:
        /*0018*/ 	.byte	0x04, 0x2f
        /*001a*/ 	.short	(.L_16 - .L_15)
	.align		4
.L_15:
        /*001c*/ 	.word	index@(_Z11inizializza14configurazioneP17curandStateXORWOW)
        /*0020*/ 	.word	0x0000001b


	//----- nvinfo : EIATTR_FRAME_SIZE
	.align		4
.L_16:
        /*0024*/ 	.byte	0x04, 0x11
        /*0026*/ 	.short	(.L_18 - .L_17)
	.align		4
.L_17:
        /*0028*/ 	.word	index@($__internal_2_$__cuda_sm20_sqrt_rn_f32_slowpath)
        /*002c*/ 	.word	0x00000000


	//----- nvinfo : EIATTR_FRAME_SIZE
	.align		4
.L_18:
        /*0030*/ 	.byte	0x04, 0x11
        /*0032*/ 	.short	(.L_20 - .L_19)
	.align		4
.L_19:
        /*0034*/ 	.word	index@(_Z11inizializza14configurazioneP17curandStateXORWOW)
        /*0038*/ 	.word	0x00000000


	//----- nvinfo : EIATTR_REGCOUNT
	.align		4
.L_20:
        /*003c*/ 	.byte	0x04, 0x2f
        /*003e*/ 	.short	(.L_22 - .L_21)
	.align		4
.L_21:
        /*0040*/ 	.word	index@(_Z6evolvi14configurazioneP17curandStateXORWOW)
        /*0044*/ 	.word	0x0000001e


	//----- nvinfo : EIATTR_FRAME_SIZE
	.align		4
.L_22:
        /*0048*/ 	.byte	0x04, 0x11
        /*004a*/ 	.short	(.L_24 - .L_23)
	.align		4
.L_23:
        /*004c*/ 	.word	index@($__internal_1_$__cuda_sm3x_div_rn_noftz_f32_slowpath)
        /*0050*/ 	.word	0x00000000


	//----- nvinfo : EIATTR_FRAME_SIZE
	.align		4
.L_24:
        /*0054*/ 	.byte	0x04, 0x11
        /*0056*/ 	.short	(.L_26 - .L_25)
	.align		4
.L_25:
        /*0058*/ 	.word	index@($__internal_0_$__cuda_sm20_div_rn_f64_full)
        /*005c*/ 	.word	0x00000000


	//----- nvinfo : EIATTR_FRAME_SIZE
	.align		4
.L_26:
        /*0060*/ 	.byte	0x04, 0x11
        /*0062*/ 	.short	(.L_28 - .L_27)
	.align		4
.L_27:
        /*0064*/ 	.word	index@(_Z6evolvi14configurazioneP17curandStateXORWOW)
        /*0068*/ 	.word	0x00000000


	//----- nvinfo : EIATTR_MIN_STACK_SIZE
	.align		4
.L_28:
        /*006c*/ 	.byte	0x04, 0x12
        /*006e*/ 	.short	(.L_30 - .L_29)
	.align		4
.L_29:
        /*0070*/ 	.word	index@(_Z6evolvi14configurazioneP17curandStateXORWOW)
        /*0074*/ 	.word	0x00000000


	//----- nvinfo : EIATTR_MIN_STACK_SIZE
	.align		4
.L_30:
        /*0078*/ 	.byte	0x04, 0x12
        /*007a*/ 	.short	(.L_32 - .L_31)
	.align		4
.L_31:
        /*007c*/ 	.word	index@(_Z11inizializza14configurazioneP17curandStateXORWOW)
        /*0080*/ 	.word	0x00000000


	//----- nvinfo : EIATTR_MIN_STACK_SIZE
	.align		4
.L_32:
        /*0084*/ 	.byte	0x04, 0x12
        /*0086*/ 	.short	(.L_34 - .L_33)
	.align		4
.L_33:
        /*0088*/ 	.word	index@(_Z19setup_random_kernelP17curandStateXORWOW)
        /*008c*/ 	.word	0x00000000
.L_34:


//--------------------- .nv.compat                --------------------------
	.section	.nv.compat,"",@"SHT_CUDA_COMPAT_INFO"
	.align	4
        /*0000*/ 	.byte	0x02, 0x09, 0x00, 0x00, 0x02, 0x02, 0x01, 0x00, 0x02, 0x05, 0x05, 0x00, 0x03, 0x07, 0x01, 0x01
        /*0010*/ 	.byte	0x02, 0x03, 0x00, 0x00, 0x02, 0x06, 0x01, 0x00, 0x04, 0x0b, 0x08, 0x00, 0x01, 0x00, 0x00, 0x00
        /*0020*/ 	.byte	0x00, 0x00, 0x00, 0x00


//--------------------- .nv.info._Z6evolvi14configurazioneP17curandStateXORWOW --------------------------
	.section	.nv.info._Z6evolvi14configurazioneP17curandStateXORWOW,"",@"SHT_CUDA_INFO"
	.sectionflags	@""
	.align	4


	//----- nvinfo : EIATTR_CUDA_API_VERSION
	.align		4
        /*0000*/ 	.byte	0x04, 0x37
        /*0002*/ 	.short	(.L_36 - .L_35)
.L_35:
        /*0004*/ 	.word	0x00000082


	//----- nvinfo : EIATTR_KPARAM_INFO
	.align		4
.L_36:
        /*0008*/ 	.byte	0x04, 0x17
        /*000a*/ 	.short	(.L_38 - .L_37)
.L_37:
        /*000c*/ 	.word	0x00000000
        /*0010*/ 	.short	0x0001
        /*0012*/ 	.short	0x0018
        /*0014*/ 	.byte	0x00, 0xf5, 0x21, 0x00


	//----- nvinfo : EIATTR_KPARAM_INFO
	.align		4
.L_38:
        /*0018*/ 	.byte	0x04, 0x17
        /*001a*/ 	.short	(.L_40 - .L_39)
.L_39:
        /*001c*/ 	.word	0x00000000
        /*0020*/ 	.short	0x0000
        /*0022*/ 	.short	0x0000
        /*0024*/ 	.byte	0x00, 0xf0, 0x61, 0x00


	//----- nvinfo : EIATTR_SPARSE_MMA_MASK
	.align		4
.L_40:
        /*0028*/ 	.byte	0x03, 0x50
        /*002a*/ 	.short	0x0000


	//----- nvinfo : EIATTR_MAXREG_COUNT
	.align		4
        /*002c*/ 	.byte	0x03, 0x1b
        /*002e*/ 	.short	0x00ff


	//----- nvinfo : EIATTR_MERCURY_ISA_VERSION
	.align		4
        /*0030*/ 	.byte	0x03, 0x5f
        /*0032*/ 	.short	0x0101


	//----- nvinfo : EIATTR_VRC_CTA_INIT_COUNT
	.align		4
        /*0034*/ 	.byte	0x02, 0x4a
	.zero		1
	.zero		1


	//----- nvinfo : EIATTR_EXIT_INSTR_OFFSETS
	.align		4
        /*0038*/ 	.byte	0x04, 0x1c
        /*003a*/ 	.short	(.L_42 - .L_41)


	//   ....[0]....
.L_41:
        /*003c*/ 	.word	0x00003210


	//   ....[1]....
        /*0040*/ 	.word	0x00003260


	//----- nvinfo : EIATTR_CRS_STACK_SIZE
	.align		4
.L_42:
        /*0044*/ 	.byte	0x04, 0x1e
        /*0046*/ 	.short	(.L_44 - .L_43)
.L_43:
        /*0048*/ 	.word	0x00000000


	//----- nvinfo : EIATTR_CBANK_PARAM_SIZE
	.align		4
.L_44:
        /*004c*/ 	.byte	0x03, 0x19
        /*004e*/ 	.short	0x0020


	//----- nvinfo : EIATTR_PARAM_CBANK
	.align		4
        /*0050*/ 	.byte	0x04, 0x0a
        /*0052*/ 	.short	(.L_46 - .L_45)
	.align		4
.L_45:
        /*0054*/ 	.word	index@(.nv.constant0._Z6evolvi14configurazioneP17curandStateXORWOW)
        /*0058*/ 	.short	0x0380
        /*005a*/ 	.short	0x0020


	//----- nvinfo : EIATTR_SW_WAR
	.align		4
.L_46:
        /*005c*/ 	.byte	0x04, 0x36
        /*005e*/ 	.short	(.L_48 - .L_47)
.L_47:
        /*0060*/ 	.word	0x00000008
.L_48:


//--------------------- .nv.info._Z11inizializza14configurazioneP17curandStateXORWOW --------------------------
	.section	.nv.info._Z11inizializza14configurazioneP17curandStateXORWOW,"",@"SHT_CUDA_INFO"
	.sectionflags	@""
	.align	4


	//----- nvinfo : EIATTR_CUDA_API_VERSION
	.align		4
        /*0000*/ 	.byte	0x04, 0x37
        /*0002*/ 	.short	(.L_50 - .L_49)
.L_49:
        /*0004*/ 	.word	0x00000082


	//----- nvinfo : EIATTR_KPARAM_INFO
	.align		4
.L_50:
        /*0008*/ 	.byte	0x04, 0x17
        /*000a*/ 	.short	(.L_52 - .L_51)
.L_51:
        /*000c*/ 	.word	0x00000000
        /*0010*/ 	.short	0x0001
        /*0012*/ 	.short	0x0018
        /*0014*/ 	.byte	0x00, 0xf5, 0x21, 0x00


	//----- nvinfo : EIATTR_KPARAM_INFO
	.align		4
.L_52:
        /*0018*/ 	.byte	0x04, 0x17
        /*001a*/ 	.short	(.L_54 - .L_53)
.L_53:
        /*001c*/ 	.word	0x00000000
        /*0020*/ 	.short	0x0000
        /*0022*/ 	.short	0x0000
        /*0024*/ 	.byte	0x00, 0xf0, 0x61, 0x00


	//----- nvinfo : EIATTR_SPARSE_MMA_MASK
	.align		4
.L_54:
        /*0028*/ 	.byte	0x03, 0x50
        /*002a*/ 	.short	0x0000


	//----- nvinfo : EIATTR_MAXREG_COUNT
	.align		4
        /*002c*/ 	.byte	0x03, 0x1b
        /*002e*/ 	.short	0x00ff


	//----- nvinfo : EIATTR_MERCURY_ISA_VERSION
	.align		4
        /*0030*/ 	.byte	0x03, 0x5f
        /*0032*/ 	.short	0x0101


	//----- nvinfo : EIATTR_VRC_CTA_INIT_COUNT
	.align		4
        /*0034*/ 	.byte	0x02, 0x4a
	.zero		1
	.zero		1


	//----- nvinfo : EIATTR_EXIT_INSTR_OFFSETS
	.align		4
        /*0038*/ 	.byte	0x04, 0x1c
        /*003a*/ 	.short	(.L_56 - .L_55)


	//   ....[0]....
.L_55:
        /*003c*/ 	.word	0x00002fd0


	//----- nvinfo : EIATTR_CRS_STACK_SIZE
	.align		4
.L_56:
        /*0040*/ 	.byte	0x04, 0x1e
        /*0042*/ 	.short	(.L_58 - .L_57)
.L_57:
        /*0044*/ 	.word	0x00000000


	//----- nvinfo : EIATTR_CBANK_PARAM_SIZE
	.align		4
.L_58:
        /*0048*/ 	.byte	0x03, 0x19
        /*004a*/ 	.short	0x0020


	//----- nvinfo : EIATTR_PARAM_CBANK
	.align		4
        /*004c*/ 	.byte	0x04, 0x0a
        /*004e*/ 	.short	(.L_60 - .L_59)
	.align		4
.L_59:
        /*0050*/ 	.word	index@(.nv.constant0._Z11inizializza14configurazioneP17curandStateXORWOW)
        /*0054*/ 	.short	0x0380
        /*0056*/ 	.short	0x0020


	//----- nvinfo : EIATTR_SW_WAR
	.align		4
.L_60:
        /*0058*/ 	.byte	0x04, 0x36
        /*005a*/ 	.short	(.L_62 - .L_61)
.L_61:
        /*005c*/ 	.word	0x00000008
.L_62:


//--------------------- .nv.info._Z19setup_random_kernelP17curandStateXORWOW --------------------------
	.section	.nv.info._Z19setup_random_kernelP17curandStateXORWOW,"",@"SHT_CUDA_INFO"
	.sectionflags	@""
	.align	4


	//----- nvinfo : EIATTR_CUDA_API_VERSION
	.align		4
        /*0000*/ 	.byte	0x04, 0x37
        /*0002*/ 	.short	(.L_64 - .L_63)
.L_63:
        /*0004*/ 	.word	0x00000082


	//----- nvinfo : EIATTR_KPARAM_INFO
	.align		4
.L_64:
        /*0008*/ 	.byte	0x04, 0x17
        /*000a*/ 	.short	(.L_66 - .L_65)
.L_65:
        /*000c*/ 	.word	0x00000000
        /*0010*/ 	.short	0x0000
        /*0012*/ 	.short	0x0000
        /*0014*/ 	.byte	0x00, 0xf5, 0x21, 0x00


	//----- nvinfo : EIATTR_SPARSE_MMA_MASK
	.align		4
.L_66:
        /*0018*/ 	.byte	0x03, 0x50
        /*001a*/ 	.short	0x0000


	//----- nvinfo : EIATTR_MAXREG_COUNT
	.align		4
        /*001c*/ 	.byte	0x03, 0x1b
        /*001e*/ 	.short	0x00ff


	//----- nvinfo : EIATTR_MERCURY_ISA_VERSION
	.align		4
        /*0020*/ 	.byte	0x03, 0x5f
        /*0022*/ 	.short	0x0101


	//----- nvinfo : EIATTR_VRC_CTA_INIT_COUNT
	.align		4
        /*0024*/ 	.byte	0x02, 0x4a
	.zero		1
	.zero		1


	//----- nvinfo : EIATTR_EXIT_INSTR_OFFSETS
	.align		4
        /*0028*/ 	.byte	0x04, 0x1c
        /*002a*/ 	.short	(.L_68 - .L_67)


	//   ....[0]....
.L_67:
        /*002c*/ 	.word	0x00000e80


	//----- nvinfo : EIATTR_CRS_STACK_SIZE
	.align		4
.L_68:
        /*0030*/ 	.byte	0x04, 0x1e
        /*0032*/ 	.short	(.L_70 - .L_69)
.L_69:
        /*0034*/ 	.word	0x00000000


	//----- nvinfo : EIATTR_CBANK_PARAM_SIZE
	.align		4
.L_70:
        /*0038*/ 	.byte	0x03, 0x19
        /*003a*/ 	.short	0x0008


	//----- nvinfo : EIATTR_PARAM_CBANK
	.align		4
        /*003c*/ 	.byte	0x04, 0x0a
        /*003e*/ 	.short	(.L_72 - .L_71)
	.align		4
.L_71:
        /*0040*/ 	.word	index@(.nv.constant0._Z19setup_random_kernelP17curandStateXORWOW)
        /*0044*/ 	.short	0x0380
        /*0046*/ 	.short	0x0008


	//----- nvinfo : EIATTR_SW_WAR
	.align		4
.L_72:
        /*0048*/ 	.byte	0x04, 0x36
        /*004a*/ 	.short	(.L_74 - .L_73)
.L_73:
        /*004c*/ 	.word	0x00000008
.L_74:


//--------------------- .nv.callgraph             --------------------------
	.section	.nv.callgraph,"",@"SHT_CUDA_CALLGRAPH"
	.align	4
	.sectionentsize	8
	.align		4
        /*0000*/ 	.word	0x00000000
	.align		4
        /*0004*/ 	.word	0xffffffff
	.align		4
        /*0008*/ 	.word	0x00000000
	.align		4
        /*000c*/ 	.word	0xfffffffe
	.align		4
        /*0010*/ 	.word	0x00000000
	.align		4
        /*0014*/ 	.word	0xfffffffd
	.align		4
        /*0018*/ 	.word	0x00000000
	.align		4
        /*001c*/ 	.word	0xfffffffc


//--------------------- .nv.constant4             --------------------------
	.section	.nv.constant4,"a",@progbits
	.align	8
	.align		8
.nv.constant4:
        /*0000*/ 	.dword	precalc_xorwow_matrix
	.align		8
        /*0008*/ 	.dword	precalc_xorwow_offset_matrix
	.align		8
        /*0010*/ 	.dword	mrg32k3aM1
	.align		8
        /*0018*/ 	.dword	mrg32k3aM2
	.align		8
        /*0020*/ 	.dword	mrg32k3aM1SubSeq
	.align		8
        /*0028*/ 	.dword	mrg32k3aM2SubSeq
	.align		8
        /*0030*/ 	.dword	mrg32k3aM1Seq
	.align		8
        /*0038*/ 	.dword	mrg32k3aM2Seq


//--------------------- .nv.constant3             --------------------------
	.section	.nv.constant3,"a",@progbits
	.align	8
.nv.constant3:
	.type		__cr_lgamma_table,@object
	.size		__cr_lgamma_table,(vertice - __cr_lgamma_table)
__cr_lgamma_table:
        /*0000*/ 	.byte	0x00, 0x00, 0x00, 0x00, 0x00, 0x00, 0x00, 0x00, 0x00, 0x00, 0x00, 0x00, 0x00, 0x00, 0x00, 0x00
        /*0010*/ 	.byte	0xef, 0x39, 0xfa, 0xfe, 0x42, 0x2e, 0xe6, 0x3f, 0x02, 0x20, 0x2a, 0xfa, 0x0b, 0xab, 0xfc, 0x3f
        /*0020*/ 	.byte	0xf9, 0x2c, 0x92, 0x7c, 0xa7, 0x6c, 0x09, 0x40, 0xc9, 0x79, 0x44, 0x3c, 0x64, 0x26, 0x13, 0x40
        /*0030*/ 	.byte	0xca, 0x01, 0xcf, 0x3a, 0x27, 0x51, 0x1a, 0x40, 0x30, 0xcc, 0x2d, 0xf3, 0xe1, 0x0c, 0x21, 0x40
        /*0040*/ 	.byte	0x0d, 0xb7, 0xfc, 0x82, 0x8e, 0x35, 0x25, 0x40
	.type		vertice,@object
	.size		vertice,(ottimizza - vertice)
vertice:
	.zero		136
	.type		ottimizza,@object
	.size		ottimizza,(.L_10 - ottimizza)
ottimizza:
	.zero		40
.L_10:


//--------------------- .text._Z6evolvi14configurazioneP17curandStateXORWOW --------------------------
	.section	.text._Z6evolvi14configurazioneP17curandStateXORWOW,"ax",@progbits
	.align	128
        .global         _Z6evolvi14configurazioneP17curandStateXORWOW
        .type           _Z6evolvi14configurazioneP17curandStateXORWOW,@function
        .size           _Z6evolvi14configurazioneP17curandStateXORWOW,(.L_x_152 - _Z6evolvi14configurazioneP17curandStateXORWOW)
        .other          _Z6evolvi14configurazioneP17curandStateXORWOW,@"STO_CUDA_ENTRY STV_DEFAULT"
_Z6evolvi14configurazioneP17curandStateXORWOW:
.text._Z6evolvi14configurazioneP17curandStateXORWOW:
[----:B------:R-:W-:Y:S01]  /*0000*/  LDC R1, c[0x0][0x37c] ;  /* 0x0000df00ff017b82 */ /* 0x000fe20000000800 */
[----:B------:R-:W0:Y:S07]  /*0010*/  S2R R4, SR_TID.X ;  /* 0x0000000000047919 */ /* 0x000e2e0000002100 */
[----:B------:R-:W0:Y:S01]  /*0020*/  S2UR UR6, SR_CTAID.X ;  /* 0x00000000000679c3 */ /* 0x000e220000002500 */
[----:B------:R-:W1:Y:S07]  /*0030*/  LDCU.64 UR4, c[0x0][0x358] ;  /* 0x00006b00ff0477ac */ /* 0x000e6e0008000a00 */
[----:B------:R-:W0:Y:S08]  /*0040*/  LDC R3, c[0x0][0x360] ;  /* 0x0000d800ff037b82 */ /* 0x000e300000000800 */
[----:B------:R-:W2:Y:S08]  /*0050*/  LDC.64 R6, c[0x0][0x388] ;  /* 0x0000e200ff067b82 */ /* 0x000eb00000000a00 */
[----:B------:R-:W3:Y:S01]  /*0060*/  LDC.64 R8, c[0x0][0x380] ;  /* 0x0000e000ff087b82 */ /* 0x000ee20000000a00 */
[----:B0-----:R-:W-:-:S04]  /*0070*/  IMAD R4, R3, UR6, R4 ;  /* 0x0000000603047c24 */ /* 0x001fc8000f8e0204 */
[----:B--2---:R-:W-:-:S05]  /*0080*/  IMAD.WIDE R6, R4, 0x8, R6 ;  /* 0x0000000804067825 */ /* 0x004fca00078e0206 */
[----:B-1----:R-:W2:Y:S01]  /*0090*/  LDG.E R0, desc[UR4][R6.64] ;  /* 0x0000000406007981 */ /* 0x002ea2000c1e1900 */
[----:B---3--:R-:W-:Y:S01]  /*00a0*/  IMAD.WIDE R8, R4, 0x8, R8 ;  /* 0x0000000804087825 */ /* 0x008fe200078e0208 */
[----:B------:R-:W-:Y:S01]  /*00b0*/  UMOV UR6, 0x47ae147b ;  /* 0x47ae147b00067882 */ /* 0x000fe20000000000 */
[----:B------:R-:W-:Y:S01]  /*00c0*/  UMOV UR7, 0x3f847ae1 ;  /* 0x3f847ae100077882 */ /* 0x000fe20000000000 */
[----:B------:R-:W3:Y:S04]  /*00d0*/  LDG.E R14, desc[UR4][R6.64+0x4] ;  /* 0x00000404060e7981 */ /* 0x000ee8000c1e1900 */
[----:B------:R-:W4:Y:S01]  /*00e0*/  LDG.E R5, desc[UR4][R8.64] ;  /* 0x0000000408057981 */ /* 0x000f22000c1e1900 */
[----:B--2---:R-:W-:Y:S08]  /*00f0*/  F2F.F64.F32 R2, R0 ;  /* 0x0000000000027310 */ /* 0x004ff00000201800 */
[----:B----4-:R-:W0:Y:S02]  /*0100*/  F2F.F64.F32 R10, R5 ;  /* 0x00000005000a7310 */ /* 0x010e240000201800 */
[----:B0-----:R-:W-:-:S10]  /*0110*/  DFMA R2, R10, UR6, R2 ;  /* 0x000000060a027c2b */ /* 0x001fd40008000002 */
[----:B------:R-:W0:Y:S02]  /*0120*/  F2F.F32.F64 R3, R2 ;  /* 0x0000000200037310 */ /* 0x000e240000301000 */
[----:B0-----:R0:W-:Y:S04]  /*0130*/  STG.E desc[UR4][R6.64], R3 ;  /* 0x0000000306007986 */ /* 0x0011e8000c101904 */
[----:B------:R-:W2:Y:S02]  /*0140*/  LDG.E R12, desc[UR4][R8.64+0x4] ;  /* 0x00000404080c7981 */ /* 0x000ea4000c1e1900 */
[----:B---3--:R-:W-:Y:S01]  /*0150*/  F2F.F64.F32 R10, R14 ;  /* 0x0000000e000a7310 */ /* 0x008fe20000201800 */
[----:B------:R-:W-:Y:S01]  /*0160*/  BSSY.RECONVERGENT B0, `(.L_x_0) ;  /* 0x0000026000007945 */ /* 0x000fe20003800200 */
[----:B------:R-:W-:-:S06]  /*0170*/  MOV R0, RZ ;  /* 0x000000ff00007202 */ /* 0x000fcc0000000f00 */
[----:B--2---:R-:W1:Y:S02]  /*0180*/  F2F.F64.F32 R12, R12 ;  /* 0x0000000c000c7310 */ /* 0x004e640000201800 */
[----:B-1----:R-:W-:Y:S01]  /*0190*/  DFMA R10, R12, UR6, R10 ;  /* 0x000000060c0a7c2b */ /* 0x002fe2000800000a */
[----:B------:R-:W1:Y:S09]  /*01a0*/  LDCU UR6, c[0x3][0x4c] ;  /* 0x00c00980ff0677ac */ /* 0x000e720008000800 */
[----:B------:R-:W2:Y:S02]  /*01b0*/  F2F.F32.F64 R11, R10 ;  /* 0x0000000a000b7310 */ /* 0x000ea40000301000 */
[----:B--2---:R0:W-:Y:S01]  /*01c0*/  STG.E desc[UR4][R6.64+0x4], R11 ;  /* 0x0000040b06007986 */ /* 0x0041e2000c101904 */
[----:B-1----:R-:W-:-:S13]  /*01d0*/  FSETP.GE.AND P0, PT, R11, UR6, PT ;  /* 0x000000060b007c0b */ /* 0x002fda000bf06000 */
[----:B0-----:R-:W-:Y:S05]  /*01e0*/  @!P0 BRA `(.L_x_1) ;  /* 0x00000000003c8947 */ /* 0x001fea0003800000 */
[----:B------:R-:W0:Y:S02]  /*01f0*/  LDCU UR7, c[0x3][0x54] ;  /* 0x00c00a80ff0777ac */ /* 0x000e240008000800 */
[----:B0-----:R-:W-:-:S04]  /*0200*/  MOV R2, UR7 ;  /* 0x0000000700027c02 */ /* 0x001fc80008000f00 */
[----:B------:R-:W-:-:S13]  /*0210*/  FSETP.GEU.AND P0, PT, R11, R2, PT ;  /* 0x000000020b00720b */ /* 0x000fda0003f0e000 */
[----:B------:R-:W-:Y:S05]  /*0220*/  @P0 BRA `(.L_x_2) ;  /* 0x0000000000640947 */ /* 0x000fea0003800000 */
[----:B------:R-:W0:Y:S01]  /*0230*/  LDC R8, c[0x3][0x48] ;  /* 0x00c01200ff087b82 */ /* 0x000e220000000800 */
[----:B------:R-:W0:Y:S01]  /*0240*/  LDCU UR7, c[0x3][0x50] ;  /* 0x00c00a00ff0777ac */ /* 0x000e220008000800 */
[----:B------:R-:W-:Y:S01]  /*0250*/  FADD R5, R11, -UR6 ;  /* 0x800000060b057e21 */ /* 0x000fe20008000000 */
[----:B------:R-:W-:Y:S01]  /*0260*/  FADD R9, R2, -UR6 ;  /* 0x8000000602097e21 */ /* 0x000fe20008000000 */
[----:B0-----:R-:W-:Y:S01]  /*0270*/  FADD R0, -R8, UR7 ;  /* 0x0000000708007e21 */ /* 0x001fe20008000100 */
[----:B------:R-:W-:-:S03]  /*0280*/  FADD R8, R3, -R8 ;  /* 0x8000000803087221 */ /* 0x000fc60000000000 */
[----:B------:R-:W-:Y:S01]  /*0290*/  FMUL R0, R0, R5 ;  /* 0x0000000500007220 */ /* 0x000fe20000400000 */
[----:B------:R-:W-:-:S05]  /*02a0*/  FMUL R9, R8, R9 ;  /* 0x0000000908097220 */ /* 0x000fca0000400000 */
[----:B------:R-:W-:-:S04]  /*02b0*/  FSETP.GT.AND P0, PT, R0, R9, PT ;  /* 0x000000090000720b */ /* 0x000fc80003f04000 */
[----:B------:R-:W-:Y:S01]  /*02c0*/  SEL R0, RZ, 0x1, !P0 ;  /* 0x00000001ff007807 */ /* 0x000fe20004000000 */
[----:B------:R-:W-:Y:S08]  /*02d0*/  BRA `(.L_x_2) ;  /* 0x0000000000387947 */ /* 0x000ff00003800000 */
.L_x_1:
[----:B------:R-:W0:Y:S02]  /*02e0*/  LDCU UR7, c[0x3][0x54] ;  /* 0x00c00a80ff0777ac */ /* 0x000e240008000800 */
[----:B0-----:R-:W-:-:S05]  /*02f0*/  IMAD.U32 R2, RZ, RZ, UR7 ;  /* 0x00000007ff027e24 */ /* 0x001fca000f8e00ff */
[----:B------:R-:W-:-:S13]  /*0300*/  FSETP.GE.AND P0, PT, R11, R2, PT ;  /* 0x000000020b00720b */ /* 0x000fda0003f06000 */
[----:B------:R-:W-:Y:S05]  /*0310*/  @!P0 BRA `(.L_x_2) ;  /* 0x0000000000288947 */ /* 0x000fea0003800000 */
        /* <DEDUP_REMOVED lines=8> */
[----:B------:R-:W-:-:S04]  /*03a0*/  FSETP.GEU.AND P0, PT, R5, R0, PT ;  /* 0x000000000500720b */ /* 0x000fc80003f0e000 */
[----:B------:R-:W-:-:S09]  /*03b0*/  SEL R0, RZ, 0xffffffff, P0 ;  /* 0xffffffffff007807 */ /* 0x000fd20000000000 */
.L_x_2:
[----:B------:R-:W-:Y:S05]  /*03c0*/  BSYNC.RECONVERGENT B0 ;  /* 0x0000000000007941 */ /* 0x000fea0003800200 */
.L_x_0:
[----:B------:R-:W-:Y:S01]  /*03d0*/  FSETP.GE.AND P0, PT, R11, R2, PT ;  /* 0x000000020b00720b */ /* 0x000fe20003f06000 */
[----:B------:R-:W-:-:S12]  /*03e0*/  BSSY.RECONVERGENT B0, `(.L_x_3) ;  /* 0x0000023000007945 */ /* 0x000fd80003800200 */
[----:B------:R-:W-:Y:S05]  /*03f0*/  @!P0 BRA `(.L_x_4) ;  /* 0x0000000000448947 */ /* 0x000fea0003800000 */
[----:B------:R-:W0:Y:S02]  /*0400*/  LDCU UR7, c[0x3][0x5c] ;  /* 0x00c00b80ff0777ac */ /* 0x000e240008000800 */
[----:B0-----:R-:W-:-:S04]  /*0410*/  MOV R12, UR7 ;  /* 0x00000007000c7c02 */ /* 0x001fc80008000f00 */
[----:B------:R-:W-:-:S13]  /*0420*/  FSETP.GEU.AND P0, PT, R11, R12, PT ;  /* 0x0000000c0b00720b */ /* 0x000fda0003f0e000 */
[----:B------:R-:W-:Y:S05]  /*0430*/  @P0 BRA `(.L_x_5) ;  /* 0x0000000000740947 */ /* 0x000fea0003800000 */
[----:B------:R-:W0:Y:S01]  /*0440*/  LDC R14, c[0x3][0x50] ;  /* 0x00c01400ff0e7b82 */ /* 0x000e220000000800 */
[----:B------:R-:W0:Y:S01]  /*0450*/  LDCU UR7, c[0x3][0x58] ;  /* 0x00c00b00ff0777ac */ /* 0x000e220008000800 */
[----:B------:R-:W-:Y:S01]  /*0460*/  FADD R8, R11, -R2 ;  /* 0x800000020b087221 */ /* 0x000fe20000000000 */
[----:B------:R-:W-:Y:S01]  /*0470*/  FADD R10, -R2, R12 ;  /* 0x0000000c020a7221 */ /* 0x000fe20000000100 */
[----:B0-----:R-:W-:Y:S01]  /*0480*/  FADD R5, -R14, UR7 ;  /* 0x000000070e057e21 */ /* 0x001fe20008000100 */
[----:B------:R-:W-:-:S03]  /*0490*/  FADD R9, R3, -R14 ;  /* 0x8000000e03097221 */ /* 0x000fc60000000000 */
[----:B------:R-:W-:Y:S01]  /*04a0*/  FMUL R5, R5, R8 ;  /* 0x0000000805057220 */ /* 0x000fe20000400000 */
[----:B------:R-:W-:-:S05]  /*04b0*/  FMUL R10, R9, R10 ;  /* 0x0000000a090a7220 */ /* 0x000fca0000400000 */
[----:B------:R-:W-:Y:S02]  /*04c0*/  FSETP.GT.AND P0, PT, R5, R10, PT ;  /* 0x0000000a0500720b */ /* 0x000fe40003f04000 */
[----:B------:R-:W-:-:S11]  /*04d0*/  IADD3 R5, PT, PT, R0, 0x1, RZ ;  /* 0x0000000100057810 */ /* 0x000fd60007ffe0ff */
[----:B------:R-:W-:-:S05]  /*04e0*/  @!P0 IMAD.MOV R5, RZ, RZ, R0 ;  /* 0x000000ffff058224 */ /* 0x000fca00078e0200 */
[----:B------:R-:W-:Y:S01]  /*04f0*/  MOV R0, R5 ;  /* 0x0000000500007202 */ /* 0x000fe20000000f00 */
[----:B------:R-:W-:Y:S06]  /*0500*/  BRA `(.L_x_5) ;  /* 0x0000000000407947 */ /* 0x000fec0003800000 */
.L_x_4:
[----:B------:R-:W0:Y:S02]  /*0510*/  LDCU UR7, c[0x3][0x5c] ;  /* 0x00c00b80ff0777ac */ /* 0x000e240008000800 */
[----:B0-----:R-:W-:-:S04]  /*0520*/  MOV R12, UR7 ;  /* 0x00000007000c7c02 */ /* 0x001fc80008000f00 */
[----:B------:R-:W-:-:S13]  /*0530*/  FSETP.GE.AND P0, PT, R11, R12, PT ;  /* 0x0000000c0b00720b */ /* 0x000fda0003f06000 */
[----:B------:R-:W-:Y:S05]  /*0540*/  @!P0 BRA `(.L_x_5) ;  /* 0x0000000000308947 */ /* 0x000fea0003800000 */
        /* <DEDUP_REMOVED lines=8> */
[----:B------:R-:W-:Y:S01]  /*05d0*/  FSETP.GEU.AND P0, PT, R5, R8, PT ;  /* 0x000000080500720b */ /* 0x000fe20003f0e000 */
[----:B------:R-:W-:-:S12]  /*05e0*/  VIADD R5, R0, 0xffffffff ;  /* 0xffffffff00057836 */ /* 0x000fd80000000000 */
[----:B------:R-:W-:-:S04]  /*05f0*/  @P0 IADD3 R5, PT, PT, R0, RZ, RZ ;  /* 0x000000ff00050210 */ /* 0x000fc80007ffe0ff */
[----:B------:R-:W-:-:S07]  /*0600*/  MOV R0, R5 ;  /* 0x0000000500007202 */ /* 0x000fce0000000f00 */
.L_x_5:
[----:B------:R-:W-:Y:S05]  /*0610*/  BSYNC.RECONVERGENT B0 ;  /* 0x0000000000007941 */ /* 0x000fea0003800200 */
.L_x_3:
[----:B------:R-:W-:Y:S01]  /*0620*/  FSETP.GE.AND P0, PT, R11, R12, PT ;  /* 0x0000000c0b00720b */ /* 0x000fe20003f06000 */
[----:B------:R-:W-:-:S12]  /*0630*/  BSSY.RECONVERGENT B0, `(.L_x_6) ;  /* 0x0000023000007945 */ /* 0x000fd80003800200 */
[----:B------:R-:W-:Y:S05]  /*0640*/  @!P0 BRA `(.L_x_7) ;  /* 0x0000000000448947 */ /* 0x000fea0003800000 */
[----:B------:R-:W0:Y:S02]  /*0650*/  LDCU UR7, c[0x3][0x64] ;  /* 0x00c00c80ff0777ac */ /* 0x000e240008000800 */
[----:B0-----:R-:W-:-:S05]  /*0660*/  IMAD.U32 R8, RZ, RZ, UR7 ;  /* 0x00000007ff087e24 */ /* 0x001fca000f8e00ff */
        /* <DEDUP_REMOVED lines=12> */
[----:B------:R-:W-:-:S05]  /*0730*/  @!P0 IADD3 R5, PT, PT, R0, RZ, RZ ;  /* 0x000000ff00058210 */ /* 0x000fca0007ffe0ff */
[----:B------:R-:W-:Y:S01]  /*0740*/  IMAD.MOV.U32 R0, RZ, RZ, R5 ;  /* 0x000000ffff007224 */ /* 0x000fe200078e0005 */
[----:B------:R-:W-:Y:S06]  /*0750*/  BRA `(.L_x_8) ;  /* 0x0000000000407947 */ /* 0x000fec0003800000 */
.L_x_7:
        /* <DEDUP_REMOVED lines=12> */
[----:B------:R-:W-:Y:S02]  /*0820*/  FSETP.GEU.AND P0, PT, R5, R10, PT ;  /* 0x0000000a0500720b */ /* 0x000fe40003f0e000 */
[----:B------:R-:W-:-:S11]  /*0830*/  IADD3 R5, PT, PT, R0, -0x1, RZ ;  /* 0xffffffff00057810 */ /* 0x000fd60007ffe0ff */
[----:B------:R-:W-:-:S05]  /*0840*/  @P0 IMAD.MOV R5, RZ, RZ, R0 ;  /* 0x000000ffff050224 */ /* 0x000fca00078e0200 */
[----:B------:R-:W-:-:S07]  /*0850*/  MOV R0, R5 ;  /* 0x0000000500007202 */ /* 0x000fce0000000f00 */
.L_x_8:
[----:B------:R-:W-:Y:S05]  /*0860*/  BSYNC.RECONVERGENT B0 ;  /* 0x0000000000007941 */ /* 0x000fea0003800200 */
.L_x_6:
        /* <DEDUP_REMOVED lines=15> */
[----:B------:R-:W-:Y:S01]  /*0960*/  FSETP.GT.AND P0, PT, R5, R8, PT ;  /* 0x000000080500720b */ /* 0x000fe20003f04000 */
[----:B------:R-:W-:-:S12]  /*0970*/  VIADD R5, R0, 0x1 ;  /* 0x0000000100057836 */ /* 0x000fd80000000000 */
[----:B------:R-:W-:-:S04]  /*0980*/  @!P0 IADD3 R5, PT, PT, R0, RZ, RZ ;  /* 0x000000ff00058210 */ /* 0x000fc80007ffe0ff */
[----:B------:R-:W-:Y:S01]  /*0990*/  MOV R0, R5 ;  /* 0x0000000500007202 */ /* 0x000fe20000000f00 */
[----:B------:R-:W-:Y:S06]  /*09a0*/  BRA `(.L_x_11) ;  /* 0x0000000000407947 */ /* 0x000fec0003800000 */
.L_x_10:
[----:B------:R-:W0:Y:S02]  /*09b0*/  LDCU UR7, c[0x3][0x6c] ;  /* 0x00c00d80ff0777ac */ /* 0x000e240008000800 */
[----:B0-----:R-:W-:-:S05]  /*09c0*/  IMAD.U32 R10, RZ, RZ, UR7 ;  /* 0x00000007ff0a7e24 */ /* 0x001fca000f8e00ff */
        /* <DEDUP_REMOVED lines=12> */
[----:B------:R-:W-:-:S05]  /*0a90*/  @P0 IADD3 R5, PT, PT, R0, RZ, RZ ;  /* 0x000000ff00050210 */ /* 0x000fca0007ffe0ff */
[----:B------:R-:W-:-:S07]  /*0aa0*/  IMAD.MOV.U32 R0, RZ, RZ, R5 ;  /* 0x000000ffff007224 */ /* 0x000fce00078e0005 */
.L_x_11:
[----:B------:R-:W-:Y:S05]  /*0ab0*/  BSYNC.RECONVERGENT B0 ;  /* 0x0000000000007941 */ /* 0x000fea0003800200 */
.L_x_9:
        /* <DEDUP_REMOVED lines=20> */
.L_x_13:
        /* <DEDUP_REMOVED lines=16> */
.L_x_14:
[----:B------:R-:W-:Y:S05]  /*0d00*/  BSYNC.RECONVERGENT B0 ;  /* 0x0000000000007941 */ /* 0x000fea0003800200 */
.L_x_12:
        /* <DEDUP_REMOVED lines=20> */
.L_x_16:
        /* <DEDUP_REMOVED lines=16> */
.L_x_17:
[----:B------:R-:W-:Y:S05]  /*0f50*/  BSYNC.RECONVERGENT B0 ;  /* 0x0000000000007941 */ /* 0x000fea0003800200 */
.L_x_15:
        /* <DEDUP_REMOVED lines=20> */
.L_x_19:
        /* <DEDUP_REMOVED lines=16> */
.L_x_20:
[----:B------:R-:W-:Y:S05]  /*11a0*/  BSYNC.RECONVERGENT B0 ;  /* 0x0000000000007941 */ /* 0x000fea0003800200 */
.L_x_18:
        /* <DEDUP_REMOVED lines=20> */
.L_x_22:
        /* <DEDUP_REMOVED lines=16> */
.L_x_23:
[----:B------:R-:W-:Y:S05]  /*13f0*/  BSYNC.RECONVERGENT B0 ;  /* 0x0000000000007941 */ /* 0x000fea0003800200 */
.L_x_21:
        /* <DEDUP_REMOVED lines=20> */
.L_x_25:
        /* <DEDUP_REMOVED lines=16> */
.L_x_26:
[----:B------:R-:W-:Y:S05]  /*1640*/  BSYNC.RECONVERGENT B0 ;  /* 0x0000000000007941 */ /* 0x000fea0003800200 */
.L_x_24:
        /* <DEDUP_REMOVED lines=20> */
.L_x_28:
        /* <DEDUP_REMOVED lines=16> */
.L_x_29:
[----:B------:R-:W-:Y:S05]  /*1890*/  BSYNC.RECONVERGENT B0 ;  /* 0x0000000000007941 */ /* 0x000fea0003800200 */
.L_x_27:
        /* <DEDUP_REMOVED lines=20> */
.L_x_31:
        /* <DEDUP_REMOVED lines=16> */
.L_x_32:
[----:B------:R-:W-:Y:S05]  /*1ae0*/  BSYNC.RECONVERGENT B0 ;  /* 0x0000000000007941 */ /* 0x000fea0003800200 */
.L_x_30:
        /* <DEDUP_REMOVED lines=17> */
[----:B------:R-:W-:-:S04]  /*1c00*/  @!P0 IADD3 R5, PT, PT, R0, RZ, RZ ;  /* 0x000000ff00058210 */ /* 0x000fc80007ffe0ff */
[----:B------:R-:W-:Y:S01]  /*1c10*/  MOV R0, R5 ;  /* 0x0000000500007202 */ /* 0x000fe20000000f00 */
[----:B------:R-:W-:Y:S06]  /*1c20*/  BRA `(.L_x_35) ;  /* 0x0000000000407947 */ /* 0x000fec0003800000 */
.L_x_34:
        /* <DEDUP_REMOVED lines=14> */
[----:B------:R-:W-:-:S04]  /*1d10*/  @P0 IADD3 R5, PT, PT, R0, RZ, RZ ;  /* 0x000000ff00050210 */ /* 0x000fc80007ffe0ff */
[----:B------:R-:W-:-:S07]  /*1d20*/  MOV R0, R5 ;  /* 0x0000000500007202 */ /* 0x000fce0000000f00 */
.L_x_35:
[----:B------:R-:W-:Y:S05]  /*1d30*/  BSYNC.RECONVERGENT B0 ;  /* 0x0000000000007941 */ /* 0x000fea0003800200 */
.L_x_33:
        /* <DEDUP_REMOVED lines=20> */
.L_x_37:
        /* <DEDUP_REMOVED lines=16> */
.L_x_38:
[----:B------:R-:W-:Y:S05]  /*1f80*/  BSYNC.RECONVERGENT B0 ;  /* 0x0000000000007941 */ /* 0x000fea0003800200 */
.L_x_36:
        /* <DEDUP_REMOVED lines=20> */
.L_x_40:
        /* <DEDUP_REMOVED lines=16> */
.L_x_41:
[----:B------:R-:W-:Y:S05]  /*21d0*/  BSYNC.RECONVERGENT B0 ;  /* 0x0000000000007941 */ /* 0x000fea0003800200 */
.L_x_39:
        /* <DEDUP_REMOVED lines=20> */
.L_x_43:
        /* <DEDUP_REMOVED lines=16> */
.L_x_44:
[----:B------:R-:W-:Y:S05]  /*2420*/  BSYNC.RECONVERGENT B0 ;  /* 0x0000000000007941 */ /* 0x000fea0003800200 */
.L_x_42:
[----:B------:R-:W-:Y:S01]  /*2430*/  FSETP.GE.AND P0, PT, R11, R8, PT ;  /* 0x000000080b00720b */ /* 0x000fe20003f06000 */
[----:B------:R-:W-:-:S12]  /*2440*/  BSSY.RECONVERGENT B0, `(.L_x_45) ;  /* 0x0000021000007945 */ /* 0x000fd80003800200 */
[----:B------:R-:W-:Y:S05]  /*2450*/  @!P0 BRA `(.L_x_46) ;  /* 0x0000000000408947 */ /* 0x000fea0003800000 */
[----:B------:R-:W0:Y:S02]  /*2460*/  LDC R10, c[0x3][0xcc] ;  /* 0x00c03300ff0a7b82 */ /* 0x000e240000000800 */
[----:B0-----:R-:W-:-:S13]  /*2470*/  FSETP.GEU.AND P0, PT, R11, R10, PT ;  /* 0x0000000a0b00720b */ /* 0x001fda0003f0e000 */
[----:B------:R-:W-:Y:S05]  /*2480*/  @P0 BRA `(.L_x_47) ;  /* 0x0000000000700947 */ /* 0x000fea0003800000 */
[----:B------:R-:W0:Y:S01]  /*2490*/  LDC R12, c[0x3][0xc0] ;  /* 0x00c03000ff0c7b82 */ /* 0x000e220000000800 */
[----:B------:R-:W0:Y:S01]  /*24a0*/  LDCU UR7, c[0x3][0xc8] ;  /* 0x00c01900ff0777ac */ /* 0x000e220008000800 */
[----:B------:R-:W-:Y:S01]  /*24b0*/  FADD R10, -R8, R10 ;  /* 0x0000000a080a7221 */ /* 0x000fe20000000100 */
[----:B------:R-:W-:Y:S01]  /*24c0*/  FADD R8, R11, -R8 ;  /* 0x800000080b087221 */ /* 0x000fe20000000000 */
        /* <DEDUP_REMOVED lines=9> */
.L_x_46:
[----:B------:R-:W0:Y:S02]  /*2560*/  LDC R5, c[0x3][0xcc] ;  /* 0x00c03300ff057b82 */ /* 0x000e240000000800 */
[----:B0-----:R-:W-:-:S13]  /*2570*/  FSETP.GE.AND P0, PT, R11, R5, PT ;  /* 0x000000050b00720b */ /* 0x001fda0003f06000 */
[----:B------:R-:W-:Y:S05]  /*2580*/  @!P0 BRA `(.L_x_47) ;  /* 0x0000000000308947 */ /* 0x000fea0003800000 */
        /* <DEDUP_REMOVED lines=12> */
.L_x_47:
[----:B------:R-:W-:Y:S05]  /*2650*/  BSYNC.RECONVERGENT B0 ;  /* 0x0000000000007941 */ /* 0x000fea0003800200 */
.L_x_45:
[----:B------:R-:W-:-:S13]  /*2660*/  ISETP.GT.AND P0, PT, R0, RZ, PT ;  /* 0x000000ff0000720c */ /* 0x000fda0003f04270 */
[----:B------:R-:W-:Y:S05]  /*2670*/  @P0 BRA `(.L_x_48) ;  /* 0x0000000800e80947 */ /* 0x000fea0003800000 */
[----:B------:R-:W0:Y:S01]  /*2680*/  LDC.64 R8, c[0x0][0x390] ;  /* 0x0000e400ff087b82 */ /* 0x000e220000000a00 */
[----:B------:R-:W1:Y:S01]  /*2690*/  LDCU UR7, c[0x3][0x48] ;  /* 0x00c00900ff0777ac */ /* 0x000e620008000800 */
[----:B------:R-:W-:Y:S01]  /*26a0*/  FADD R2, R2, -UR6 ;  /* 0x8000000602027e21 */ /* 0x000fe20008000000 */
[----:B------:R-:W2:Y:S01]  /*26b0*/  LDCU.64 UR8, c[0x3][0x50] ;  /* 0x00c00a00ff0877ac */ /* 0x000ea20008000a00 */
[----:B0-----:R-:W-:-:S04]  /*26c0*/  IMAD.WIDE R4, R4, 0x8, R8 ;  /* 0x0000000804047825 */ /* 0x001fc800078e0208 */
[----:B------:R-:W1:Y:S01]  /*26d0*/  LDC R9, c[0x3][0x50] ;  /* 0x00c01400ff097b82 */ /* 0x000e620000000800 */
[----:B------:R-:W-:Y:S04]  /*26e0*/  STG.E desc[UR4][R4.64], R3 ;  /* 0x0000000304007986 */ /* 0x000fe8000c101904 */
[----:B------:R0:W-:Y:S04]  /*26f0*/  STG.E desc[UR4][R4.64+0x4], R11 ;  /* 0x0000040b04007986 */ /* 0x0001e8000c101904 */
[----:B------:R-:W3:Y:S04]  /*2700*/  LDG.E R13, desc[UR4][R6.64+0x4] ;  /* 0x00000404060d7981 */ /* 0x000ee8000c1e1900 */
[----:B------:R-:W4:Y:S01]  /*2710*/  LDG.E R12, desc[UR4][R6.64] ;  /* 0x00000004060c7981 */ /* 0x000f22000c1e1900 */
[----:B------:R-:W-:Y:S01]  /*2720*/  FMUL R0, R2, R2 ;  /* 0x0000000202007220 */ /* 0x000fe20000400000 */
[----:B------:R-:W-:Y:S01]  /*2730*/  BSSY.RECONVERGENT B0, `(.L_x_49) ;  /* 0x0000014000007945 */ /* 0x000fe20003800200 */
[----:B-1----:R-:W-:-:S04]  /*2740*/  FADD R9, R9, -UR7 ;  /* 0x8000000709097e21 */ /* 0x002fc80008000000 */
[----:B------:R-:W-:-:S04]  /*2750*/  FFMA R15, R9, R9, R0 ;  /* 0x00000009090f7223 */ /* 0x000fc80000000000 */
[----:B------:R-:W0:Y:S02]  /*2760*/  MUFU.RCP R10, R15 ;  /* 0x0000000f000a7308 */ /* 0x000e240000001000 */
[----:B0-----:R-:W-:Y:S01]  /*2770*/  FFMA R11, -R15, R10, 1 ;  /* 0x3f8000000f0b7423 */ /* 0x001fe2000000010a */
[----:B---3--:R-:W-:Y:S01]  /*2780*/  FADD R3, R13, -UR6 ;  /* 0x800000060d037e21 */ /* 0x008fe20008000000 */
[----:B----4-:R-:W-:-:S03]  /*2790*/  FADD R0, R12, -UR7 ;  /* 0x800000070c007e21 */ /* 0x010fc60008000000 */
[----:B------:R-:W-:Y:S01]  /*27a0*/  FMUL R8, R2, R3 ;  /* 0x0000000302087220 */ /* 0x000fe20000400000 */
[----:B------:R-:W-:Y:S01]  /*27b0*/  FFMA R3, R10, R11, R10 ;  /* 0x0000000b0a037223 */ /* 0x000fe2000000000a */
[----:B--2---:R-:W-:Y:S02]  /*27c0*/  MOV R11, UR8 ;  /* 0x00000008000b7c02 */ /* 0x004fe40008000f00 */
[----:B------:R-:W-:-:S04]  /*27d0*/  FFMA R0, R9, R0, R8 ;  /* 0x0000000009007223 */ /* 0x000fc80000000008 */
[----:B------:R-:W0:Y:S01]  /*27e0*/  FCHK P0, R0, R15 ;  /* 0x0000000f00007302 */ /* 0x000e220000000000 */
[----:B------:R-:W-:-:S04]  /*27f0*/  FFMA R8, R0, R3, RZ ;  /* 0x0000000300087223 */ /* 0x000fc800000000ff */
[----:B------:R-:W-:-:S04]  /*2800*/  FFMA R10, -R15, R8, R0 ;  /* 0x000000080f0a7223 */ /* 0x000fc80000000100 */
[----:B------:R-:W-:Y:S01]  /*2810*/  FFMA R3, R3, R10, R8 ;  /* 0x0000000a03037223 */ /* 0x000fe20000000008 */
[----:B------:R-:W-:Y:S01]  /*2820*/  MOV R10, UR9 ;  /* 0x00000009000a7c02 */ /* 0x000fe20008000f00 */
[----:B0-----:R-:W-:Y:S06]  /*2830*/  @!P0 BRA `(.L_x_50) ;  /* 0x00000000000c8947 */ /* 0x001fec0003800000 */
[----:B------:R-:W-:Y:S01]  /*2840*/  IMAD.MOV.U32 R3, RZ, RZ, R15 ;  /* 0x000000ffff037224 */ /* 0x000fe200078e000f */
[----:B------:R-:W-:-:S07]  /*2850*/  MOV R14, 0x2870 ;  /* 0x00002870000e7802 */ /* 0x000fce0000000f00 */
[----:B------:R-:W-:Y:S05]  /*2860*/  CALL.REL.NOINC `($__internal_1_$__cuda_sm3x_div_rn_noftz_f32_slowpath) ;  /* 0x0000000c00f07944 */ /* 0x000fea0003c00000 */
.L_x_50:
[----:B------:R-:W-:Y:S05]  /*2870*/  BSYNC.RECONVERGENT B0 ;  /* 0x0000000000007941 */ /* 0x000fea0003800200 */
.L_x_49:
[----:B------:R-:W0:Y:S01]  /*2880*/  LDCU.64 UR8, c[0x3][0x48] ;  /* 0x00c00900ff0877ac */ /* 0x000e220008000a00 */
[C---:B------:R-:W-:Y:S01]  /*2890*/  FSETP.GEU.AND P0, PT, R3.reuse, RZ, PT ;  /* 0x000000ff0300720b */ /* 0x040fe20003f0e000 */
[----:B------:R-:W-:Y:S01]  /*28a0*/  HFMA2 R17, -RZ, RZ, 0, 5.9604644775390625e-06 ;  /* 0x00000064ff117431 */ /* 0x000fe200000001ff */
[----:B------:R-:W-:Y:S02]  /*28b0*/  MOV R18, RZ ;  /* 0x000000ff00127202 */ /* 0x000fe40000000f00 */
[----:B------:R-:W-:-:S04]  /*28c0*/  FSEL R3, R3, RZ, P0 ;  /* 0x000000ff03037208 */ /* 0x000fc80000000000 */
[----:B------:R-:W-:-:S05]  /*28d0*/  FMNMX.NAN R3, R3, 1, PT ;  /* 0x3f80000003037809 */ /* 0x000fca0003820000 */
[-C--:B0-----:R-:W-:Y:S01]  /*28e0*/  FFMA R9, R9, R3.reuse, UR8 ;  /* 0x0000000809097e23 */ /* 0x081fe20008000003 */
[----:B------:R-:W-:-:S03]  /*28f0*/  FFMA R2, R2, R3, UR9 ;  /* 0x0000000902027e23 */ /* 0x000fc60008000003 */
[----:B------:R-:W-:Y:S01]  /*2900*/  FADD R16, R12, -R9 ;  /* 0x800000090c107221 */ /* 0x000fe20000000000 */
[----:B------:R0:W-:Y:S01]  /*2910*/  STG.E desc[UR4][R6.64], R9 ;  /* 0x0000000906007986 */ /* 0x0001e2000c101904 */
[----:B------:R-:W-:-:S03]  /*2920*/  FADD R0, R13, -R2 ;  /* 0x800000020d007221 */ /* 0x000fc60000000000 */
[----:B------:R0:W-:Y:S01]  /*2930*/  STG.E desc[UR4][R6.64+0x4], R2 ;  /* 0x0000040206007986 */ /* 0x0001e2000c101904 */
[----:B------:R-:W-:-:S04]  /*2940*/  FMUL R3, R0, R0 ;  /* 0x0000000000037220 */ /* 0x000fc80000400000 */
[----:B------:R-:W-:-:S07]  /*2950*/  FFMA R16, R16, R16, R3 ;  /* 0x0000001010107223 */ /* 0x000fce0000000003 */
.L_x_56:
[----:B-1----:R-:W1:Y:S01]  /*2960*/  LDC R19, c[0x3][R17+-0x8] ;  /* 0x00fffe0011137b82 */ /* 0x002e620000000800 */
[--C-:B------:R-:W-:Y:S01]  /*2970*/  FADD R0, R13, -R10.reuse ;  /* 0x8000000a0d007221 */ /* 0x100fe20000000000 */
[----:B------:R-:W-:Y:S06]  /*2980*/  BSSY.RECONVERGENT B0, `(.L_x_51) ;  /* 0x0000014000007945 */ /* 0x000fec0003800200 */
[----:B------:R-:W2:Y:S01]  /*2990*/  LDC R20, c[0x3][R17+-0xc] ;  /* 0x00fffd0011147b82 */ /* 0x000ea20000000800 */
[----:B-1----:R-:W-:-:S04]  /*29a0*/  FADD R23, R19, -R10 ;  /* 0x8000000a13177221 */ /* 0x002fc80000000000 */
[-C--:B------:R-:W-:Y:S01]  /*29b0*/  FMUL R3, R23, R23.reuse ;  /* 0x0000001717037220 */ /* 0x080fe20000400000 */
[----:B------:R-:W-:Y:S01]  /*29c0*/  FMUL R0, R0, R23 ;  /* 0x0000001700007220 */ /* 0x000fe20000400000 */
[----:B--2---:R-:W-:-:S04]  /*29d0*/  FADD R22, R20, -R11 ;  /* 0x8000000b14167221 */ /* 0x004fc80000000000 */
[----:B------:R-:W-:Y:S01]  /*29e0*/  FFMA R21, R22, R22, R3 ;  /* 0x0000001616157223 */ /* 0x000fe20000000003 */
[----:B------:R-:W-:-:S03]  /*29f0*/  FADD R3, R12, -R11 ;  /* 0x8000000b0c037221 */ /* 0x000fc60000000000 */
[----:B------:R-:W1:Y:S01]  /*2a00*/  MUFU.RCP R8, R21 ;  /* 0x0000001500087308 */ /* 0x000e620000001000 */
[----:B------:R-:W-:-:S07]  /*2a10*/  FFMA R0, R3, R22, R0 ;  /* 0x0000001603007223 */ /* 0x000fce0000000000 */
[----:B------:R-:W2:Y:S01]  /*2a20*/  FCHK P0, R0, R21 ;  /* 0x0000001500007302 */ /* 0x000ea20000000000 */
[----:B-1----:R-:W-:-:S04]  /*2a30*/  FFMA R15, -R21, R8, 1 ;  /* 0x3f800000150f7423 */ /* 0x002fc80000000108 */
[----:B------:R-:W-:-:S04]  /*2a40*/  FFMA R15, R8, R15, R8 ;  /* 0x0000000f080f7223 */ /* 0x000fc80000000008 */
[----:B------:R-:W-:-:S04]  /*2a50*/  FFMA R8, R0, R15, RZ ;  /* 0x0000000f00087223 */ /* 0x000fc800000000ff */
[----:B------:R-:W-:-:S04]  /*2a60*/  FFMA R3, -R21, R8, R0 ;  /* 0x0000000815037223 */ /* 0x000fc80000000100 */
[----:B------:R-:W-:Y:S01]  /*2a70*/  FFMA R3, R15, R3, R8 ;  /* 0x000000030f037223 */ /* 0x000fe20000000008 */
[----:B--2---:R-:W-:Y:S06]  /*2a80*/  @!P0 BRA `(.L_x_52) ;  /* 0x00000000000c8947 */ /* 0x004fec0003800000 */
[----:B------:R-:W-:Y:S02]  /*2a90*/  MOV R3, R21 ;  /* 0x0000001500037202 */ /* 0x000fe40000000f00 */
[----:B------:R-:W-:-:S07]  /*2aa0*/  MOV R14, 0x2ac0 ;  /* 0x00002ac0000e7802 */ /* 0x000fce0000000f00 */
[----:B0-----:R-:W-:Y:S05]  /*2ab0*/  CALL.REL.NOINC `($__internal_1_$__cuda_sm3x_div_rn_noftz_f32_slowpath) ;  /* 0x0000000c005c7944 */ /* 0x001fea0003c00000 */
.L_x_52:
[----:B------:R-:W-:Y:S05]  /*2ac0*/  BSYNC.RECONVERGENT B0 ;  /* 0x0000000000007941 */ /* 0x000fea0003800200 */
.L_x_51:
[C---:B------:R-:W-:Y:S02]  /*2ad0*/  FSETP.GEU.AND P0, PT, R3.reuse, RZ, PT ;  /* 0x000000ff0300720b */ /* 0x040fe40003f0e000 */
[----:B------:R-:W-:Y:S02]  /*2ae0*/  ISETP.NE.AND P1, PT, R18, 0xe, PT ;  /* 0x0000000e1200780c */ /* 0x000fe40003f25270 */
[----:B------:R-:W-:-:S04]  /*2af0*/  FSEL R3, R3, RZ, P0 ;  /* 0x000000ff03037208 */ /* 0x000fc80000000000 */
[----:B------:R-:W-:-:S05]  /*2b00*/  FMNMX.NAN R3, R3, 1, PT ;  /* 0x3f80000003037809 */ /* 0x000fca0003820000 */
[-C--:B------:R-:W-:Y:S01]  /*2b10*/  FFMA R10, R23, R3.reuse, R10 ;  /* 0x00000003170a7223 */ /* 0x080fe2000000000a */
[----:B------:R-:W-:-:S03]  /*2b20*/  FFMA R11, R22, R3, R11 ;  /* 0x00000003160b7223 */ /* 0x000fc6000000000b */
[----:B------:R-:W-:Y:S01]  /*2b30*/  FADD R3, R13, -R10 ;  /* 0x8000000a0d037221 */ /* 0x000fe20000000000 */
[----:B------:R-:W-:-:S03]  /*2b40*/  FADD R0, R12, -R11 ;  /* 0x8000000b0c007221 */ /* 0x000fc60000000000 */
[----:B------:R-:W-:-:S04]  /*2b50*/  FMUL R3, R3, R3 ;  /* 0x0000000303037220 */ /* 0x000fc80000400000 */
[----:B------:R-:W-:-:S05]  /*2b60*/  FFMA R3, R0, R0, R3 ;  /* 0x0000000000037223 */ /* 0x000fca0000000003 */
[----:B------:R-:W-:-:S13]  /*2b70*/  FSETP.GEU.AND P0, PT, R3, R16, PT ;  /* 0x000000100300720b */ /* 0x000fda0003f0e000 */
[----:B------:R1:W-:Y:S01]  /*2b80*/  @!P0 STG.E desc[UR4][R6.64], R11 ;  /* 0x0000000b06008986 */ /* 0x0003e2000c101904 */
[----:B0-----:R-:W-:Y:S01]  /*2b90*/  @!P0 IMAD.MOV.U32 R2, RZ, RZ, R10 ;  /* 0x000000ffff028224 */ /* 0x001fe200078e000a */
[----:B------:R-:W-:Y:S02]  /*2ba0*/  @!P0 MOV R9, R11 ;  /* 0x0000000b00098202 */ /* 0x000fe40000000f00 */
[----:B------:R1:W-:Y:S01]  /*2bb0*/  @!P0 STG.E desc[UR4][R6.64+0x4], R10 ;  /* 0x0000040a06008986 */ /* 0x0003e2000c101904 */
[----:B------:R-:W-:Y:S01]  /*2bc0*/  @!P0 MOV R16, R3 ;  /* 0x0000000300108202 */ /* 0x000fe20000000f00 */
[----:B------:R-:W-:Y:S06]  /*2bd0*/  @!P1 BRA `(.L_x_53) ;  /* 0x0000000000a49947 */ /* 0x000fec0003800000 */
[----:B-1----:R-:W0:Y:S01]  /*2be0*/  LDC R10, c[0x3][R17] ;  /* 0x00c00000110a7b82 */ /* 0x002e220000000800 */
[----:B------:R-:W-:Y:S01]  /*2bf0*/  FADD R3, R13, -R19 ;  /* 0x800000130d037221 */ /* 0x000fe20000000000 */
[----:B------:R-:W-:Y:S06]  /*2c00*/  BSSY.RECONVERGENT B0, `(.L_x_54) ;  /* 0x0000014000007945 */ /* 0x000fec0003800200 */
[----:B------:R-:W1:Y:S01]  /*2c10*/  LDC R11, c[0x3][R17+-0x4] ;  /* 0x00ffff00110b7b82 */ /* 0x000e620000000800 */
[----:B0-----:R-:W-:-:S04]  /*2c20*/  FADD R22, -R19, R10 ;  /* 0x0000000a13167221 */ /* 0x001fc80000000100 */
[-C--:B------:R-:W-:Y:S01]  /*2c30*/  FMUL R0, R22, R22.reuse ;  /* 0x0000001616007220 */ /* 0x080fe20000400000 */
[----:B------:R-:W-:Y:S01]  /*2c40*/  FMUL R3, R3, R22 ;  /* 0x0000001603037220 */ /* 0x000fe20000400000 */
[----:B-1----:R-:W-:-:S04]  /*2c50*/  FADD R23, -R20, R11 ;  /* 0x0000000b14177221 */ /* 0x002fc80000000100 */
[----:B------:R-:W-:Y:S01]  /*2c60*/  FFMA R21, R23, R23, R0 ;  /* 0x0000001717157223 */ /* 0x000fe20000000000 */
[----:B------:R-:W-:-:S03]  /*2c70*/  FADD R0, R12, -R20 ;  /* 0x800000140c007221 */ /* 0x000fc60000000000 */
[----:B------:R-:W0:Y:S01]  /*2c80*/  MUFU.RCP R8, R21 ;  /* 0x0000001500087308 */ /* 0x000e220000001000 */
[----:B------:R-:W-:-:S07]  /*2c90*/  FFMA R0, R0, R23, R3 ;  /* 0x0000001700007223 */ /* 0x000fce0000000003 */
[----:B------:R-:W1:Y:S01]  /*2ca0*/  FCHK P0, R0, R21 ;  /* 0x0000001500007302 */ /* 0x000e620000000000 */
[----:B0-----:R-:W-:-:S04]  /*2cb0*/  FFMA R15, -R21, R8, 1 ;  /* 0x3f800000150f7423 */ /* 0x001fc80000000108 */
[----:B------:R-:W-:-:S04]  /*2cc0*/  FFMA R15, R8, R15, R8 ;  /* 0x0000000f080f7223 */ /* 0x000fc80000000008 */
[----:B------:R-:W-:-:S04]  /*2cd0*/  FFMA R8, R0, R15, RZ ;  /* 0x0000000f00087223 */ /* 0x000fc800000000ff */
[----:B------:R-:W-:-:S04]  /*2ce0*/  FFMA R3, -R21, R8, R0 ;  /* 0x0000000815037223 */ /* 0x000fc80000000100 */
[----:B------:R-:W-:Y:S01]  /*2cf0*/  FFMA R3, R15, R3, R8 ;  /* 0x000000030f037223 */ /* 0x000fe20000000008 */
[----:B-1----:R-:W-:Y:S06]  /*2d00*/  @!P0 BRA `(.L_x_55) ;  /* 0x00000000000c8947 */ /* 0x002fec0003800000 */
[----:B------:R-:W-:Y:S02]  /*2d10*/  MOV R3, R21 ;  /* 0x0000001500037202 */ /* 0x000fe40000000f00 */
[----:B------:R-:W-:-:S07]  /*2d20*/  MOV R14, 0x2d40 ;  /* 0x00002d40000e7802 */ /* 0x000fce0000000f00 */
[----:B------:R-:W-:Y:S05]  /*2d30*/  CALL.REL.NOINC `($__internal_1_$__cuda_sm3x_div_rn_noftz_f32_slowpath) ;  /* 0x0000000800bc7944 */ /* 0x000fea0003c00000 */
.L_x_55:
[----:B------:R-:W-:Y:S05]  /*2d40*/  BSYNC.RECONVERGENT B0 ;  /* 0x0000000000007941 */ /* 0x000fea0003800200 */
.L_x_54:
[----:B------:R-:W-:Y:S01]  /*2d50*/  FSETP.GEU.AND P0, PT, R3, RZ, PT ;  /* 0x000000ff0300720b */ /* 0x000fe20003f0e000 */
[----:B------:R-:W-:Y:S01]  /*2d60*/  VIADD R17, R17, 0x10 ;  /* 0x0000001011117836 */ /* 0x000fe20000000000 */
[----:B------:R-:W-:Y:S02]  /*2d70*/  IADD3 R18, PT, PT, R18, 0x2, RZ ;  /* 0x0000000212127810 */ /* 0x000fe40007ffe0ff */
        /* <DEDUP_REMOVED lines=10> */
[----:B------:R-:W-:Y:S01]  /*2e20*/  @!P0 IMAD.MOV.U32 R2, RZ, RZ, R19 ;  /* 0x000000ffff028224 */ /* 0x000fe200078e0013 */
[----:B------:R-:W-:Y:S02]  /*2e30*/  @!P0 MOV R9, R23 ;  /* 0x0000001700098202 */ /* 0x000fe40000000f00 */
[----:B------:R1:W-:Y:S01]  /*2e40*/  @!P0 STG.E desc[UR4][R6.64+0x4], R19 ;  /* 0x0000041306008986 */ /* 0x0003e2000c101904 */
[----:B------:R-:W-:Y:S01]  /*2e50*/  @!P0 MOV R16, R3 ;  /* 0x0000000300108202 */ /* 0x000fe20000000f00 */
[----:B------:R-:W-:Y:S06]  /*2e60*/  BRA `(.L_x_56) ;  /* 0xfffffff800bc7947 */ /* 0x000fec000383ffff */
.L_x_53:
[----:B------:R-:W2:Y:S01]  /*2e70*/  LDG.E R0, desc[UR4][R4.64] ;  /* 0x0000000404007981 */ /* 0x000ea2000c1e1900 */
[----:B-1----:R-:W0:Y:S01]  /*2e80*/  MUFU.RCP64H R7, 0.0099999979138374328613 ;  /* 0x3f847ae100077908 */ /* 0x002e220000001800 */
[----:B------:R-:W-:Y:S01]  /*2e90*/  HFMA2 R12, -RZ, RZ, 7.6796875, 0.00109386444091796875 ;  /* 0x47ae147bff0c7431 */ /* 0x000fe200000001ff */
[----:B------:R-:W-:Y:S01]  /*2ea0*/  MOV R13, 0x3f847ae1 ;  /* 0x3f847ae1000d7802 */ /* 0x000fe20000000f00 */
[----:B------:R-:W-:Y:S01]  /*2eb0*/  HFMA2 R6, -RZ, RZ, 0, 5.9604644775390625e-08 ;  /* 0x00000001ff067431 */ /* 0x000fe200000001ff */
[----:B------:R-:W-:Y:S05]  /*2ec0*/  BSSY.RECONVERGENT B0, `(.L_x_57) ;  /* 0x0000015000007945 */ /* 0x000fea0003800200 */
[----:B0-----:R-:W-:-:S08]  /*2ed0*/  DFMA R10, R6, -R12, 1 ;  /* 0x3ff00000060a742b */ /* 0x001fd0000000080c */
[----:B------:R-:W-:-:S08]  /*2ee0*/  DFMA R10, R10, R10, R10 ;  /* 0x0000000a0a0a722b */ /* 0x000fd0000000000a */
[----:B------:R-:W-:-:S08]  /*2ef0*/  DFMA R10, R6, R10, R6 ;  /* 0x0000000a060a722b */ /* 0x000fd00000000006 */
[----:B------:R-:W-:-:S08]  /*2f00*/  DFMA R6, R10, -R12, 1 ;  /* 0x3ff000000a06742b */ /* 0x000fd0000000080c */
[----:B------:R-:W-:Y:S01]  /*2f10*/  DFMA R6, R10, R6, R10 ;  /* 0x000000060a06722b */ /* 0x000fe2000000000a */
[----:B--2---:R-:W-:-:S04]  /*2f20*/  FADD R0, -R9, R0 ;  /* 0x0000000009007221 */ /* 0x004fc80000000100 */
[----:B------:R-:W0:Y:S03]  /*2f30*/  F2F.F64.F32 R14, R0 ;  /* 0x00000000000e7310 */ /* 0x000e260000201800 */
[----:B0-----:R-:W-:Y:S01]  /*2f40*/  DMUL R8, R14, R6 ;  /* 0x000000060e087228 */ /* 0x001fe20000000000 */
[----:B------:R-:W-:-:S07]  /*2f50*/  FSETP.GEU.AND P1, PT, |R15|, 6.5827683646048100446e-37, PT ;  /* 0x036000000f00780b */ /* 0x000fce0003f2e200 */
[----:B------:R-:W-:-:S08]  /*2f60*/  DFMA R10, R8, -R12, R14 ;  /* 0x8000000c080a722b */ /* 0x000fd0000000000e */
[----:B------:R-:W-:Y:S01]  /*2f70*/  DFMA R6, R6, R10, R8 ;  /* 0x0000000a0606722b */ /* 0x000fe20000000008 */
[----:B------:R-:W-:Y:S01]  /*2f80*/  IMAD.MOV.U32 R8, RZ, RZ, 0x47ae147b ;  /* 0x47ae147bff087424 */ /* 0x000fe200078e00ff */
[----:B------:R-:W-:-:S08]  /*2f90*/  MOV R9, 0x3f847ae1 ;  /* 0x3f847ae100097802 */ /* 0x000fd00000000f00 */
[----:B------:R-:W-:-:S05]  /*2fa0*/  FFMA R3, RZ, 1.0349999666213989258, R7 ;  /* 0x3f847ae1ff037823 */ /* 0x000fca0000000007 */
[----:B------:R-:W-:-:S13]  /*2fb0*/  FSETP.GT.AND P0, PT, |R3|, 1.469367938527859385e-39, PT ;  /* 0x001000000300780b */ /* 0x000fda0003f04200 */
[----:B------:R-:W-:Y:S05]  /*2fc0*/  @P0 BRA P1, `(.L_x_58) ;  /* 0x0000000000100947 */ /* 0x000fea0000800000 */
[----:B------:R-:W-:Y:S02]  /*2fd0*/  MOV R10, R14 ;  /* 0x0000000e000a7202 */ /* 0x000fe40000000f00 */
[----:B------:R-:W-:Y:S02]  /*2fe0*/  MOV R11, R15 ;  /* 0x0000000f000b7202 */ /* 0x000fe40000000f00 */
[----:B------:R-:W-:-:S07]  /*2ff0*/  MOV R20, 0x3010 ;  /* 0x0000301000147802 */ /* 0x000fce0000000f00 */
[----:B------:R-:W-:Y:S05]  /*3000*/  CALL.REL.NOINC `($__internal_0_$__cuda_sm20_div_rn_f64_full) ;  /* 0x0000000000987944 */ /* 0x000fea0003c00000 */
.L_x_58:
[----:B------:R-:W-:Y:S05]  /*3010*/  BSYNC.RECONVERGENT B0 ;  /* 0x0000000000007941 */ /* 0x000fea0003800200 */
.L_x_57:
[----:B------:R-:W2:Y:S01]  /*3020*/  LDG.E R3, desc[UR4][R4.64+0x4] ;  /* 0x0000040404037981 */ /* 0x000ea2000c1e1900 */
[----:B------:R-:W0:Y:S01]  /*3030*/  MUFU.RCP64H R13, 0.0099999979138374328613 ;  /* 0x3f847ae1000d7908 */ /* 0x000e220000001800 */
[----:B------:R-:W-:Y:S02]  /*3040*/  HFMA2 R11, -RZ, RZ, 1.87890625, 56352 ;  /* 0x3f847ae1ff0b7431 */ /* 0x000fe400000001ff */
[----:B------:R-:W-:Y:S01]  /*3050*/  IMAD.MOV.U32 R10, RZ, RZ, 0x47ae147b ;  /* 0x47ae147bff0a7424 */ /* 0x000fe200078e00ff */
[----:B------:R-:W-:Y:S01]  /*3060*/  MOV R12, 0x1 ;  /* 0x00000001000c7802 */ /* 0x000fe20000000f00 */
[----:B------:R-:W-:Y:S03]  /*3070*/  BSSY.RECONVERGENT B0, `(.L_x_59) ;  /* 0x0000017000007945 */ /* 0x000fe60003800200 */
[----:B------:R-:W1:Y:S02]  /*3080*/  F2F.F32.F64 R7, R6 ;  /* 0x0000000600077310 */ /* 0x000e640000301000 */
[----:B0-----:R-:W-:Y:S01]  /*3090*/  DFMA R14, R12, -R10, 1 ;  /* 0x3ff000000c0e742b */ /* 0x001fe2000000080a */
[----:B-1----:R0:W-:Y:S07]  /*30a0*/  STG.E desc[UR4][R4.64], R7 ;  /* 0x0000000704007986 */ /* 0x0021ee000c101904 */
[----:B------:R-:W-:-:S08]  /*30b0*/  DFMA R14, R14, R14, R14 ;  /* 0x0000000e0e0e722b */ /* 0x000fd0000000000e */
[----:B------:R-:W-:Y:S01]  /*30c0*/  DFMA R14, R12, R14, R12 ;  /* 0x0000000e0c0e722b */ /* 0x000fe2000000000c */
[----:B--2---:R-:W-:-:S07]  /*30d0*/  FADD R12, -R2, R3 ;  /* 0x00000003020c7221 */ /* 0x004fce0000000100 */
[C---:B------:R-:W-:Y:S01]  /*30e0*/  DFMA R2, R14.reuse, -R10, 1 ;  /* 0x3ff000000e02742b */ /* 0x040fe2000000080a */
[----:B------:R-:W1:Y:S07]  /*30f0*/  F2F.F64.F32 R12, R12 ;  /* 0x0000000c000c7310 */ /* 0x000e6e0000201800 */
[----:B------:R-:W-:-:S08]  /*3100*/  DFMA R14, R14, R2, R14 ;  /* 0x000000020e0e722b */ /* 0x000fd0000000000e */
[----:B-1----:R-:W-:Y:S01]  /*3110*/  DMUL R2, R14, R12 ;  /* 0x0000000c0e027228 */ /* 0x002fe20000000000 */
[----:B------:R-:W-:-:S07]  /*3120*/  FSETP.GEU.AND P1, PT, |R13|, 6.5827683646048100446e-37, PT ;  /* 0x036000000d00780b */ /* 0x000fce0003f2e200 */
[----:B------:R-:W-:-:S08]  /*3130*/  DFMA R10, R2, -R10, R12 ;  /* 0x8000000a020a722b */ /* 0x000fd0000000000c */
[----:B------:R-:W-:-:S10]  /*3140*/  DFMA R2, R14, R10, R2 ;  /* 0x0000000a0e02722b */ /* 0x000fd40000000002 */
[----:B------:R-:W-:-:S05]  /*3150*/  FFMA R0, RZ, 1.0349999666213989258, R3 ;  /* 0x3f847ae1ff007823 */ /* 0x000fca0000000003 */
[----:B------:R-:W-:-:S13]  /*3160*/  FSETP.GT.AND P0, PT, |R0|, 1.469367938527859385e-39, PT ;  /* 0x001000000000780b */ /* 0x000fda0003f04200 */
[----:B0-----:R-:W-:Y:S05]  /*3170*/  @P0 BRA P1, `(.L_x_60) ;  /* 0x0000000000180947 */ /* 0x001fea0000800000 */
[----:B------:R-:W-:Y:S01]  /*3180*/  MOV R10, R12 ;  /* 0x0000000c000a7202 */ /* 0x000fe20000000f00 */
[----:B------:R-:W-:Y:S01]  /*3190*/  IMAD.MOV.U32 R11, RZ, RZ, R13 ;  /* 0x000000ffff0b7224 */ /* 0x000fe200078e000d */
[----:B------:R-:W-:-:S07]  /*31a0*/  MOV R20, 0x31c0 ;  /* 0x000031c000147802 */ /* 0x000fce0000000f00 */
[----:B------:R-:W-:Y:S05]  /*31b0*/  CALL.REL.NOINC `($__internal_0_$__cuda_sm20_div_rn_f64_full) ;  /* 0x00000000002c7944 */ /* 0x000fea0003c00000 */
[----:B------:R-:W-:Y:S02]  /*31c0*/  MOV R2, R6 ;  /* 0x0000000600027202 */ /* 0x000fe40000000f00 */
[----:B------:R-:W-:-:S07]  /*31d0*/  MOV R3, R7 ;  /* 0x0000000700037202 */ /* 0x000fce0000000f00 */
.L_x_60:
[----:B------:R-:W-:Y:S05]  /*31e0*/  BSYNC.RECONVERGENT B0 ;  /* 0x0000000000007941 */ /* 0x000fea0003800200 */
.L_x_59:
[----:B------:R-:W0:Y:S02]  /*31f0*/  F2F.F32.F64 R3, R2 ;  /* 0x0000000200037310 */ /* 0x000e240000301000 */
[----:B0-----:R-:W-:Y:S01]  /*3200*/  STG.E desc[UR4][R4.64+0x4], R3 ;  /* 0x0000040304007986 */ /* 0x001fe2000c101904 */
[----:B------:R-:W-:Y:S05]  /*3210*/  EXIT ;  /* 0x000000000000794d */ /* 0x000fea0003800000 */
.L_x_48:
[----:B------:R-:W0:Y:S02]  /*3220*/  LDC.64 R2, c[0x0][0x390] ;  /* 0x0000e400ff027b82 */ /* 0x000e240000000a00 */
[----:B0-----:R-:W-:-:S05]  /*3230*/  IMAD.WIDE R2, R4, 0x8, R2 ;  /* 0x0000000804027825 */ /* 0x001fca00078e0202 */
[----:B------:R-:W-:Y:S04]  /*3240*/  STG.E desc[UR4][R2.64], RZ ;  /* 0x000000ff02007986 */ /* 0x000fe8000c101904 */
[----:B------:R-:W-:Y:S01]  /*3250*/  STG.E desc[UR4][R2.64+0x4], RZ ;  /* 0x000004ff02007986 */ /* 0x000fe2000c101904 */
[----:B------:R-:W-:Y:S05]  /*3260*/  EXIT ;  /* 0x000000000000794d */ /* 0x000fea0003800000 */
        .weak           $__internal_0_$__cuda_sm20_div_rn_f64_full
        .type           $__internal_0_$__cuda_sm20_div_rn_f64_full,@function
        .size           $__internal_0_$__cuda_sm20_div_rn_f64_full,($__internal_1_$__cuda_sm3x_div_rn_noftz_f32_slowpath - $__internal_0_$__cuda_sm20_div_rn_f64_full)
$__internal_0_$__cuda_sm20_div_rn_f64_full:
[C---:B------:R-:W-:Y:S01]  /*3270*/  FSETP.GEU.AND P0, PT, |R9|.reuse, 1.469367938527859385e-39, PT ;  /* 0x001000000900780b */ /* 0x040fe20003f0e200 */
[----:B------:R-:W-:Y:S01]  /*3280*/  IMAD.MOV.U32 R12, RZ, RZ, 0x1 ;  /* 0x00000001ff0c7424 */ /* 0x000fe200078e00ff */
[----:B------:R-:W-:Y:S01]  /*3290*/  LOP3.LUT R6, R9, 0x800fffff, RZ, 0xc0, !PT ;  /* 0x800fffff09067812 */ /* 0x000fe200078ec0ff */
[----:B------:R-:W-:Y:S01]  /*32a0*/  BSSY.RECONVERGENT B1, `(.L_x_61) ;  /* 0x0000054000017945 */ /* 0x000fe20003800200 */
[C---:B------:R-:W-:Y:S02]  /*32b0*/  FSETP.GEU.AND P2, PT, |R11|.reuse, 1.469367938527859385e-39, PT ;  /* 0x001000000b00780b */ /* 0x040fe40003f4e200 */
[----:B------:R-:W-:Y:S02]  /*32c0*/  LOP3.LUT R7, R6, 0x3ff00000, RZ, 0xfc, !PT ;  /* 0x3ff0000006077812 */ /* 0x000fe400078efcff */
[----:B------:R-:W-:Y:S02]  /*32d0*/  MOV R6, R8 ;  /* 0x0000000800067202 */ /* 0x000fe40000000f00 */
[----:B------:R-:W-:-:S02]  /*32e0*/  LOP3.LUT R3, R11, 0x7ff00000, RZ, 0xc0, !PT ;  /* 0x7ff000000b037812 */ /* 0x000fc400078ec0ff */
[----:B------:R-:W-:Y:S01]  /*32f0*/  LOP3.LUT R22, R9, 0x7ff00000, RZ, 0xc0, !PT ;  /* 0x7ff0000009167812 */ /* 0x000fe200078ec0ff */
[----:B------:R-:W-:Y:S01]  /*3300*/  @!P0 DMUL R6, R8, 8.98846567431157953865e+307 ;  /* 0x7fe0000008068828 */ /* 0x000fe20000000000 */
[----:B------:R-:W-:Y:S01]  /*3310*/  MOV R0, 0x1ca00000 ;  /* 0x1ca0000000007802 */ /* 0x000fe20000000f00 */
[----:B------:R-:W-:Y:S01]  /*3320*/  IMAD.MOV.U32 R21, RZ, RZ, R3 ;  /* 0x000000ffff157224 */ /* 0x000fe200078e0003 */
[----:B------:R-:W-:Y:S02]  /*3330*/  ISETP.GE.U32.AND P1, PT, R3, R22, PT ;  /* 0x000000160300720c */ /* 0x000fe40003f26070 */
[----:B------:R-:W-:Y:S01]  /*3340*/  @!P2 LOP3.LUT R16, R9, 0x7ff00000, RZ, 0xc0, !PT ;  /* 0x7ff000000910a812 */ /* 0x000fe200078ec0ff */
[----:B------:R-:W0:Y:S01]  /*3350*/  MUFU.RCP64H R13, R7 ;  /* 0x00000007000d7308 */ /* 0x000e220000001800 */
[----:B------:R-:W-:Y:S02]  /*3360*/  SEL R19, R0, 0x63400000, !P1 ;  /* 0x6340000000137807 */ /* 0x000fe40004800000 */
[----:B------:R-:W-:-:S02]  /*3370*/  @!P2 ISETP.GE.U32.AND P3, PT, R3, R16, PT ;  /* 0x000000100300a20c */ /* 0x000fc40003f66070 */
[--C-:B------:R-:W-:Y:S02]  /*3380*/  LOP3.LUT R19, R19, 0x800fffff, R11.reuse, 0xf8, !PT ;  /* 0x800fffff13137812 */ /* 0x100fe400078ef80b */
[----:B------:R-:W-:Y:S02]  /*3390*/  @!P2 SEL R17, R0, 0x63400000, !P3 ;  /* 0x634000000011a807 */ /* 0x000fe40005800000 */
[----:B------:R-:W-:Y:S02]  /*33a0*/  MOV R18, R10 ;  /* 0x0000000a00127202 */ /* 0x000fe40000000f00 */
[----:B------:R-:W-:Y:S02]  /*33b0*/  @!P2 LOP3.LUT R17, R17, 0x80000000, R11, 0xf8, !PT ;  /* 0x800000001111a812 */ /* 0x000fe400078ef80b */
[----:B------:R-:W-:Y:S01]  /*33c0*/  @!P0 LOP3.LUT R22, R7, 0x7ff00000, RZ, 0xc0, !PT ;  /* 0x7ff0000007168812 */ /* 0x000fe200078ec0ff */
[----:B0-----:R-:W-:-:S08]  /*33d0*/  DFMA R14, R12, -R6, 1 ;  /* 0x3ff000000c0e742b */ /* 0x001fd00000000806 */
[----:B------:R-:W-:-:S08]  /*33e0*/  DFMA R14, R14, R14, R14 ;  /* 0x0000000e0e0e722b */ /* 0x000fd0000000000e */
[----:B------:R-:W-:Y:S01]  /*33f0*/  DFMA R12, R12, R14, R12 ;  /* 0x0000000e0c0c722b */ /* 0x000fe2000000000c */
[----:B------:R-:W-:Y:S02]  /*3400*/  @!P2 LOP3.LUT R15, R17, 0x100000, RZ, 0xfc, !PT ;  /* 0x00100000110fa812 */ /* 0x000fe400078efcff */
[----:B------:R-:W-:-:S05]  /*3410*/  @!P2 MOV R14, RZ ;  /* 0x000000ff000ea202 */ /* 0x000fca0000000f00 */
[----:B------:R-:W-:Y:S02]  /*3420*/  DFMA R16, R12, -R6, 1 ;  /* 0x3ff000000c10742b */ /* 0x000fe40000000806 */
[----:B------:R-:W-:-:S06]  /*3430*/  @!P2 DFMA R18, R18, 2, -R14 ;  /* 0x400000001212a82b */ /* 0x000fcc000000080e */
[----:B------:R-:W-:-:S04]  /*3440*/  DFMA R16, R12, R16, R12 ;  /* 0x000000100c10722b */ /* 0x000fc8000000000c */
[----:B------:R-:W-:-:S04]  /*3450*/  @!P2 LOP3.LUT R21, R19, 0x7ff00000, RZ, 0xc0, !PT ;  /* 0x7ff000001315a812 */ /* 0x000fc800078ec0ff */
[----:B------:R-:W-:Y:S01]  /*3460*/  IADD3 R23, PT, PT, R21, -0x1, RZ ;  /* 0xffffffff15177810 */ /* 0x000fe20007ffe0ff */
[----:B------:R-:W-:-:S03]  /*3470*/  DMUL R12, R16, R18 ;  /* 0x00000012100c7228 */ /* 0x000fc60000000000 */
[----:B------:R-:W-:Y:S02]  /*3480*/  ISETP.GT.U32.AND P0, PT, R23, 0x7feffffe, PT ;  /* 0x7feffffe1700780c */ /* 0x000fe40003f04070 */
[----:B------:R-:W-:-:S03]  /*3490*/  IADD3 R23, PT, PT, R22, -0x1, RZ ;  /* 0xffffffff16177810 */ /* 0x000fc60007ffe0ff */
[----:B------:R-:W-:Y:S01]  /*34a0*/  DFMA R14, R12, -R6, R18 ;  /* 0x800000060c0e722b */ /* 0x000fe20000000012 */
[----:B------:R-:W-:-:S07]  /*34b0*/  ISETP.GT.U32.OR P0, PT, R23, 0x7feffffe, P0 ;  /* 0x7feffffe1700780c */ /* 0x000fce0000704470 */
[----:B------:R-:W-:-:S06]  /*34c0*/  DFMA R12, R16, R14, R12 ;  /* 0x0000000e100c722b */ /* 0x000fcc000000000c */
[----:B------:R-:W-:Y:S05]  /*34d0*/  @P0 BRA `(.L_x_62) ;  /* 0x00000000006c0947 */ /* 0x000fea0003800000 */
[----:B------:R-:W-:-:S04]  /*34e0*/  LOP3.LUT R14, R9, 0x7ff00000, RZ, 0xc0, !PT ;  /* 0x7ff00000090e7812 */ /* 0x000fc800078ec0ff */
[CC--:B------:R-:W-:Y:S02]  /*34f0*/  VIADDMNMX R10, R3.reuse, -R14.reuse, 0xb9600000, !PT ;  /* 0xb9600000030a7446 */ /* 0x0c0fe4000780090e */
[----:B------:R-:W-:Y:S02]  /*3500*/  ISETP.GE.U32.AND P0, PT, R3, R14, PT ;  /* 0x0000000e0300720c */ /* 0x000fe40003f06070 */
[----:B------:R-:W-:Y:S02]  /*3510*/  VIMNMX R10, PT, PT, R10, 0x46a00000, PT ;  /* 0x46a000000a0a7848 */ /* 0x000fe40003fe0100 */
[----:B------:R-:W-:-:S04]  /*3520*/  SEL R3, R0, 0x63400000, !P0 ;  /* 0x6340000000037807 */ /* 0x000fc80004000000 */
[----:B------:R-:W-:Y:S02]  /*3530*/  IADD3 R0, PT, PT, -R3, R10, RZ ;  /* 0x0000000a03007210 */ /* 0x000fe40007ffe1ff */
[----:B------:R-:W-:-:S03]  /*3540*/  MOV R10, RZ ;  /* 0x000000ff000a7202 */ /* 0x000fc60000000f00 */
[----:B------:R-:W-:-:S06]  /*3550*/  VIADD R11, R0, 0x7fe00000 ;  /* 0x7fe00000000b7836 */ /* 0x000fcc0000000000 */
[----:B------:R-:W-:-:S10]  /*3560*/  DMUL R14, R12, R10 ;  /* 0x0000000a0c0e7228 */ /* 0x000fd40000000000 */
[----:B------:R-:W-:-:S13]  /*3570*/  FSETP.GTU.AND P0, PT, |R15|, 1.469367938527859385e-39, PT ;  /* 0x001000000f00780b */ /* 0x000fda0003f0c200 */
[----:B------:R-:W-:Y:S05]  /*3580*/  @P0 BRA `(.L_x_63) ;  /* 0x0000000000940947 */ /* 0x000fea0003800000 */
[----:B------:R-:W-:Y:S01]  /*3590*/  DFMA R18, R12, -R6, R18 ;  /* 0x800000060c12722b */ /* 0x000fe20000000012 */
[----:B------:R-:W-:-:S09]  /*35a0*/  MOV R10, RZ ;  /* 0x000000ff000a7202 */ /* 0x000fd20000000f00 */
[C---:B------:R-:W-:Y:S02]  /*35b0*/  FSETP.NEU.AND P0, PT, R19.reuse, RZ, PT ;  /* 0x000000ff1300720b */ /* 0x040fe40003f0d000 */
[----:B------:R-:W-:-:S04]  /*35c0*/  LOP3.LUT R3, R19, 0x80000000, R9, 0x48, !PT ;  /* 0x8000000013037812 */ /* 0x000fc800078e4809 */
[----:B------:R-:W-:-:S07]  /*35d0*/  LOP3.LUT R11, R3, R11, RZ, 0xfc, !PT ;  /* 0x0000000b030b7212 */ /* 0x000fce00078efcff */
[----:B------:R-:W-:Y:S05]  /*35e0*/  @!P0 BRA `(.L_x_63) ;  /* 0x00000000007c8947 */ /* 0x000fea0003800000 */
[----:B------:R-:W-:Y:S01]  /*35f0*/  IADD3 R7, PT, PT, -R0, RZ, RZ ;  /* 0x000000ff00077210 */ /* 0x000fe20007ffe1ff */
[----:B------:R-:W-:Y:S01]  /*3600*/  IMAD.MOV.U32 R6, RZ, RZ, RZ ;  /* 0x000000ffff067224 */ /* 0x000fe200078e00ff */
[----:B------:R-:W-:-:S05]  /*3610*/  DMUL.RP R10, R12, R10 ;  /* 0x0000000a0c0a7228 */ /* 0x000fca0000008000 */
[----:B------:R-:W-:-:S05]  /*3620*/  DFMA R6, R14, -R6, R12 ;  /* 0x800000060e06722b */ /* 0x000fca000000000c */
[----:B------:R-:W-:Y:S02]  /*3630*/  LOP3.LUT R3, R11, R3, RZ, 0x3c, !PT ;  /* 0x000000030b037212 */ /* 0x000fe400078e3cff */
[----:B------:R-:W-:-:S04]  /*3640*/  IADD3 R6, PT, PT, -R0, -0x43300000, RZ ;  /* 0xbcd0000000067810 */ /* 0x000fc80007ffe1ff */
[----:B------:R-:W-:-:S04]  /*3650*/  FSETP.NEU.AND P0, PT, |R7|, R6, PT ;  /* 0x000000060700720b */ /* 0x000fc80003f0d200 */
[----:B------:R-:W-:Y:S02]  /*3660*/  FSEL R14, R10, R14, !P0 ;  /* 0x0000000e0a0e7208 */ /* 0x000fe40004000000 */
[----:B------:R-:W-:Y:S01]  /*3670*/  FSEL R15, R3, R15, !P0 ;  /* 0x0000000f030f7208 */ /* 0x000fe20004000000 */
[----:B------:R-:W-:Y:S06]  /*3680*/  BRA `(.L_x_63) ;  /* 0x0000000000547947 */ /* 0x000fec0003800000 */
.L_x_62:
[----:B------:R-:W-:-:S14]  /*3690*/  DSETP.NAN.AND P0, PT, R10, R10, PT ;  /* 0x0000000a0a00722a */ /* 0x000fdc0003f08000 */
[----:B------:R-:W-:Y:S05]  /*36a0*/  @P0 BRA `(.L_x_64) ;  /* 0x0000000000440947 */ /* 0x000fea0003800000 */
[----:B------:R-:W-:-:S14]  /*36b0*/  DSETP.NAN.AND P0, PT, R8, R8, PT ;  /* 0x000000080800722a */ /* 0x000fdc0003f08000 */
[----:B------:R-:W-:Y:S05]  /*36c0*/  @P0 BRA `(.L_x_65) ;  /* 0x0000000000300947 */ /* 0x000fea0003800000 */
[----:B------:R-:W-:Y:S02]  /*36d0*/  ISETP.NE.AND P0, PT, R21, R22, PT ;  /* 0x000000161500720c */ /* 0x000fe40003f05270 */
[----:B------:R-:W-:Y:S02]  /*36e0*/  MOV R14, 0x0 ;  /* 0x00000000000e7802 */ /* 0x000fe40000000f00 */
[----:B------:R-:W-:-:S09]  /*36f0*/  MOV R15, 0xfff80000 ;  /* 0xfff80000000f7802 */ /* 0x000fd20000000f00 */
[----:B------:R-:W-:Y:S05]  /*3700*/  @!P0 BRA `(.L_x_63) ;  /* 0x0000000000348947 */ /* 0x000fea0003800000 */
[----:B------:R-:W-:Y:S02]  /*3710*/  ISETP.NE.AND P0, PT, R21, 0x7ff00000, PT ;  /* 0x7ff000001500780c */ /* 0x000fe40003f05270 */
[----:B------:R-:W-:Y:S02]  /*3720*/  LOP3.LUT R15, R11, 0x80000000, R9, 0x48, !PT ;  /* 0x800000000b0f7812 */ /* 0x000fe400078e4809 */
[----:B------:R-:W-:-:S13]  /*3730*/  ISETP.EQ.OR P0, PT, R22, RZ, !P0 ;  /* 0x000000ff1600720c */ /* 0x000fda0004702670 */
[----:B------:R-:W-:Y:S02]  /*3740*/  @P0 LOP3.LUT R0, R15, 0x7ff00000, RZ, 0xfc, !PT ;  /* 0x7ff000000f000812 */ /* 0x000fe400078efcff */
[----:B------:R-:W-:Y:S01]  /*3750*/  @!P0 MOV R14, RZ ;  /* 0x000000ff000e8202 */ /* 0x000fe20000000f00 */
[----:B------:R-:W-:Y:S01]  /*3760*/  @P0 IMAD.MOV.U32 R14, RZ, RZ, RZ ;  /* 0x000000ffff0e0224 */ /* 0x000fe200078e00ff */
[----:B------:R-:W-:Y:S01]  /*3770*/  @P0 MOV R15, R0 ;  /* 0x00000000000f0202 */ /* 0x000fe20000000f00 */
[----:B------:R-:W-:Y:S06]  /*3780*/  BRA `(.L_x_63) ;  /* 0x0000000000147947 */ /* 0x000fec0003800000 */
.L_x_65:
[----:B------:R-:W-:Y:S02]  /*3790*/  LOP3.LUT R15, R9, 0x80000, RZ, 0xfc, !PT ;  /* 0x00080000090f7812 */ /* 0x000fe400078efcff */
[----:B------:R-:W-:Y:S01]  /*37a0*/  MOV R14, R8 ;  /* 0x00000008000e7202 */ /* 0x000fe20000000f00 */
[----:B------:R-:W-:Y:S06]  /*37b0*/  BRA `(.L_x_63) ;  /* 0x0000000000087947 */ /* 0x000fec0003800000 */
.L_x_64:
[----:B------:R-:W-:Y:S02]  /*37c0*/  LOP3.LUT R15, R11, 0x80000, RZ, 0xfc, !PT ;  /* 0x000800000b0f7812 */ /* 0x000fe400078efcff */
[----:B------:R-:W-:-:S07]  /*37d0*/  MOV R14, R10 ;  /* 0x0000000a000e7202 */ /* 0x000fce0000000f00 */
.L_x_63:
[----:B------:R-:W-:Y:S05]  /*37e0*/  BSYNC.RECONVERGENT B1 ;  /* 0x0000000000017941 */ /* 0x000fea0003800200 */
.L_x_61:
[----:B------:R-:W-:Y:S02]  /*37f0*/  HFMA2 R21, -RZ, RZ, 0, 0 ;  /* 0x00000000ff157431 */ /* 0x000fe400000001ff */
[----:B------:R-:W-:Y:S01]  /*3800*/  IMAD.MOV.U32 R6, RZ, RZ, R14 ;  /* 0x000000ffff067224 */ /* 0x000fe200078e000e */
[----:B------:R-:W-:Y:S01]  /*3810*/  MOV R7, R15 ;  /* 0x0000000f00077202 */ /* 0x000fe20000000f00 */
[----:B------:R-:W-:Y:S06]  /*3820*/  RET.REL.NODEC R20 `(_Z6evolvi14configurazioneP17curandStateXORWOW) ;  /* 0xffffffc414f47950 */ /* 0x000fec0003c3ffff */
        .weak           $__internal_1_$__cuda_sm3x_div_rn_noftz_f32_slowpath
        .type           $__internal_1_$__cuda_sm3x_div_rn_noftz_f32_slowpath,@function
        .size           $__internal_1_$__cuda_sm3x_div_rn_noftz_f32_slowpath,(.L_x_152 - $__internal_1_$__cuda_sm3x_div_rn_noftz_f32_slowpath)
$__internal_1_$__cuda_sm3x_div_rn_noftz_f32_slowpath:
[----:B------:R-:W-:Y:S01]  /*3830*/  SHF.R.U32.HI R8, RZ, 0x17, R3 ;  /* 0x00000017ff087819 */ /* 0x000fe20000011603 */
[----:B------:R-:W-:Y:S01]  /*3840*/  BSSY.RECONVERGENT B1, `(.L_x_66) ;  /* 0x0000062000017945 */ /* 0x000fe20003800200 */
[----:B------:R-:W-:Y:S02]  /*3850*/  SHF.R.U32.HI R21, RZ, 0x17, R0 ;  /* 0x00000017ff157819 */ /* 0x000fe40000011600 */
[----:B------:R-:W-:Y:S02]  /*3860*/  LOP3.LUT R8, R8, 0xff, RZ, 0xc0, !PT ;  /* 0x000000ff08087812 */ /* 0x000fe400078ec0ff */
[----:B------:R-:W-:Y:S02]  /*3870*/  LOP3.LUT R21, R21, 0xff, RZ, 0xc0, !PT ;  /* 0x000000ff15157812 */ /* 0x000fe400078ec0ff */
[----:B------:R-:W-:-:S03]  /*3880*/  IADD3 R25, PT, PT, R8, -0x1, RZ ;  /* 0xffffffff08197810 */ /* 0x000fc60007ffe0ff */
[----:B------:R-:W-:Y:S01]  /*3890*/  VIADD R24, R21, 0xffffffff ;  /* 0xffffffff15187836 */ /* 0x000fe20000000000 */
[----:B------:R-:W-:-:S04]  /*38a0*/  ISETP.GT.U32.AND P0, PT, R25, 0xfd, PT ;  /* 0x000000fd1900780c */ /* 0x000fc80003f04070 */
[----:B------:R-:W-:-:S13]  /*38b0*/  ISETP.GT.U32.OR P0, PT, R24, 0xfd, P0 ;  /* 0x000000fd1800780c */ /* 0x000fda0000704470 */
[----:B------:R-:W-:Y:S01]  /*38c0*/  @!P0 MOV R15, RZ ;  /* 0x000000ff000f8202 */ /* 0x000fe20000000f00 */
[----:B------:R-:W-:Y:S06]  /*38d0*/  @!P0 BRA `(.L_x_67) ;  /* 0x00000000005c8947 */ /* 0x000fec0003800000 */
[----:B------:R-:W-:Y:S02]  /*38e0*/  FSETP.GTU.FTZ.AND P0, PT, |R0|, +INF , PT ;  /* 0x7f8000000000780b */ /* 0x000fe40003f1c200 */
[----:B------:R-:W-:-:S04]  /*38f0*/  FSETP.GTU.FTZ.AND P1, PT, |R3|, +INF , PT ;  /* 0x7f8000000300780b */ /* 0x000fc80003f3c200 */
[----:B------:R-:W-:-:S13]  /*3900*/  PLOP3.LUT P0, PT, P0, P1, PT, 0xf8, 0x8f ;  /* 0x00000000008f781c */ /* 0x000fda0000703f70 */
[----:B------:R-:W-:Y:S05]  /*3910*/  @P0 BRA `(.L_x_68) ;  /* 0x00000004004c0947 */ /* 0x000fea0003800000 */
[----:B------:R-:W-:-:S13]  /*3920*/  LOP3.LUT P0, RZ, R3, 0x7fffffff, R0, 0xc8, !PT ;  /* 0x7fffffff03ff7812 */ /* 0x000fda000780c800 */
[----:B------:R-:W-:Y:S05]  /*3930*/  @!P0 BRA `(.L_x_69) ;  /* 0x00000004003c8947 */ /* 0x000fea0003800000 */
[C---:B------:R-:W-:Y:S02]  /*3940*/  FSETP.NEU.FTZ.AND P1, PT, |R0|.reuse, +INF , PT ;  /* 0x7f8000000000780b */ /* 0x040fe40003f3d200 */
[----:B------:R-:W-:Y:S02]  /*3950*/  FSETP.NEU.FTZ.AND P2, PT, |R3|, +INF , PT ;  /* 0x7f8000000300780b */ /* 0x000fe40003f5d200 */
[----:B------:R-:W-:-:S11]  /*3960*/  FSETP.NEU.FTZ.AND P0, PT, |R0|, +INF , PT ;  /* 0x7f8000000000780b */ /* 0x000fd60003f1d200 */
[----:B------:R-:W-:Y:S05]  /*3970*/  @!P2 BRA !P1, `(.L_x_69) ;  /* 0x00000004002ca947 */ /* 0x000fea0004800000 */
[----:B------:R-:W-:-:S04]  /*3980*/  LOP3.LUT P1, RZ, R0, 0x7fffffff, RZ, 0xc0, !PT ;  /* 0x7fffffff00ff7812 */ /* 0x000fc8000782c0ff */
[----:B------:R-:W-:-:S13]  /*3990*/  PLOP3.LUT P1, PT, P2, P1, PT, 0x2f, 0xf2 ;  /* 0x0000000000f2781c */ /* 0x000fda0001722577 */
[----:B------:R-:W-:Y:S05]  /*39a0*/  @P1 BRA `(.L_x_70) ;  /* 0x0000000400181947 */ /* 0x000fea0003800000 */
[----:B------:R-:W-:-:S04]  /*39b0*/  LOP3.LUT P1, RZ, R3, 0x7fffffff, RZ, 0xc0, !PT ;  /* 0x7fffffff03ff7812 */ /* 0x000fc8000782c0ff */
[----:B------:R-:W-:-:S13]  /*39c0*/  PLOP3.LUT P0, PT, P0, P1, PT, 0x2f, 0xf2 ;  /* 0x0000000000f2781c */ /* 0x000fda0000702577 */
[----:B------:R-:W-:Y:S05]  /*39d0*/  @P0 BRA `(.L_x_71) ;  /* 0x0000000400000947 */ /* 0x000fea0003800000 */
[----:B------:R-:W-:Y:S02]  /*39e0*/  ISETP.GE.AND P0, PT, R24, RZ, PT ;  /* 0x000000ff1800720c */ /* 0x000fe40003f06270 */
[----:B------:R-:W-:-:S11]  /*39f0*/  ISETP.GE.AND P1, PT, R25, RZ, PT ;  /* 0x000000ff1900720c */ /* 0x000fd60003f26270 */
[----:B------:R-:W-:Y:S01]  /*3a00*/  @P0 MOV R15, RZ ;  /* 0x000000ff000f0202 */ /* 0x000fe20000000f00 */
[----:B------:R-:W-:Y:S01]  /*3a10*/  @!P0 FFMA R0, R0, 1.84467440737095516160e+19, RZ ;  /* 0x5f80000000008823 */ /* 0x000fe200000000ff */
[----:B------:R-:W-:Y:S01]  /*3a20*/  @!P0 MOV R15, 0xffffffc0 ;  /* 0xffffffc0000f8802 */ /* 0x000fe20000000f00 */
[----:B------:R-:W-:-:S04]  /*3a30*/  @!P1 FFMA R3, R3, 1.84467440737095516160e+19, RZ ;  /* 0x5f80000003039823 */ /* 0x000fc800000000ff */
[----:B------:R-:W-:-:S07]  /*3a40*/  @!P1 VIADD R15, R15, 0x40 ;  /* 0x000000400f0f9836 */ /* 0x000fce0000000000 */
.L_x_67:
[----:B------:R-:W-:Y:S01]  /*3a50*/  LEA R24, R8, 0xc0800000, 0x17 ;  /* 0xc080000008187811 */ /* 0x000fe200078eb8ff */
[----:B------:R-:W-:Y:S01]  /*3a60*/  BSSY.RECONVERGENT B2, `(.L_x_72) ;  /* 0x0000036000027945 */ /* 0x000fe20003800200 */
[----:B------:R-:W-:Y:S02]  /*3a70*/  IADD3 R21, PT, PT, R21, -0x7f, RZ ;  /* 0xffffff8115157810 */ /* 0x000fe40007ffe0ff */
[----:B------:R-:W-:-:S03]  /*3a80*/  IADD3 R27, PT, PT, -R24, R3, RZ ;  /* 0x00000003181b7210 */ /* 0x000fc60007ffe1ff */
[----:B------:R-:W-:Y:S01]  /*3a90*/  IMAD R0, R21, -0x800000, R0 ;  /* 0xff80000015007824 */ /* 0x000fe200078e0200 */
[----:B------:R-:W0:Y:S01]  /*3aa0*/  MUFU.RCP R24, R27 ;  /* 0x0000001b00187308 */ /* 0x000e220000001000 */
[----:B------:R-:W-:-:S04]  /*3ab0*/  FADD.FTZ R3, -R27, -RZ ;  /* 0x800000ff1b037221 */ /* 0x000fc80000010100 */
[----:B0-----:R-:W-:-:S04]  /*3ac0*/  FFMA R25, R24, R3, 1 ;  /* 0x3f80000018197423 */ /* 0x001fc80000000003 */
[----:B------:R-:W-:-:S04]  /*3ad0*/  FFMA R25, R24, R25, R24 ;  /* 0x0000001918197223 */ /* 0x000fc80000000018 */
[----:B------:R-:W-:-:S04]  /*3ae0*/  FFMA R24, R0, R25, RZ ;  /* 0x0000001900187223 */ /* 0x000fc800000000ff */
[----:B------:R-:W-:-:S04]  /*3af0*/  FFMA R26, R3, R24, R0 ;  /* 0x00000018031a7223 */ /* 0x000fc80000000000 */
[----:B------:R-:W-:Y:S01]  /*3b00*/  FFMA R26, R25, R26, R24 ;  /* 0x0000001a191a7223 */ /* 0x000fe20000000018 */
[----:B------:R-:W-:-:S03]  /*3b10*/  IADD3 R24, PT, PT, R21, 0x7f, -R8 ;  /* 0x0000007f15187810 */ /* 0x000fc60007ffe808 */
[----:B------:R-:W-:Y:S01]  /*3b20*/  FFMA R3, R3, R26, R0 ;  /* 0x0000001a03037223 */ /* 0x000fe20000000000 */
[----:B------:R-:W-:-:S03]  /*3b30*/  IADD3 R15, PT, PT, R24, R15, RZ ;  /* 0x0000000f180f7210 */ /* 0x000fc60007ffe0ff */
[----:B------:R-:W-:-:S05]  /*3b40*/  FFMA R0, R25, R3, R26 ;  /* 0x0000000319007223 */ /* 0x000fca000000001a */
[----:B------:R-:W-:-:S04]  /*3b50*/  SHF.R.U32.HI R8, RZ, 0x17, R0 ;  /* 0x00000017ff087819 */ /* 0x000fc80000011600 */
[----:B------:R-:W-:-:S05]  /*3b60*/  LOP3.LUT R8, R8, 0xff, RZ, 0xc0, !PT ;  /* 0x000000ff08087812 */ /* 0x000fca00078ec0ff */
[----:B------:R-:W-:-:S05]  /*3b70*/  IMAD.IADD R8, R8, 0x1, R15 ;  /* 0x0000000108087824 */ /* 0x000fca00078e020f */
[----:B------:R-:W-:-:S04]  /*3b80*/  IADD3 R21, PT, PT, R8, -0x1, RZ ;  /* 0xffffffff08157810 */ /* 0x000fc80007ffe0ff */
[----:B------:R-:W-:-:S13]  /*3b90*/  ISETP.GE.U32.AND P0, PT, R21, 0xfe, PT ;  /* 0x000000fe1500780c */ /* 0x000fda0003f06070 */
[----:B------:R-:W-:Y:S05]  /*3ba0*/  @!P0 BRA `(.L_x_73) ;  /* 0x0000000000808947 */ /* 0x000fea0003800000 */
[----:B------:R-:W-:-:S13]  /*3bb0*/  ISETP.GT.AND P0, PT, R8, 0xfe, PT ;  /* 0x000000fe0800780c */ /* 0x000fda0003f04270 */
[----:B------:R-:W-:Y:S05]  /*3bc0*/  @P0 BRA `(.L_x_74) ;  /* 0x00000000006c0947 */ /* 0x000fea0003800000 */
[----:B------:R-:W-:-:S13]  /*3bd0*/  ISETP.GE.AND P0, PT, R8, 0x1, PT ;  /* 0x000000010800780c */ /* 0x000fda0003f06270 */
[----:B------:R-:W-:Y:S05]  /*3be0*/  @P0 BRA `(.L_x_75) ;  /* 0x0000000000740947 */ /* 0x000fea0003800000 */
[----:B------:R-:W-:Y:S02]  /*3bf0*/  ISETP.GE.AND P0, PT, R8, -0x18, PT ;  /* 0xffffffe80800780c */ /* 0x000fe40003f06270 */
[----:B------:R-:W-:-:S11]  /*3c00*/  LOP3.LUT R0, R0, 0x80000000, RZ, 0xc0, !PT ;  /* 0x8000000000007812 */ /* 0x000fd600078ec0ff */
[----:B------:R-:W-:Y:S05]  /*3c10*/  @!P0 BRA `(.L_x_75) ;  /* 0x0000000000688947 */ /* 0x000fea0003800000 */
[CCC-:B------:R-:W-:Y:S01]  /*3c20*/  FFMA.RZ R15, R25.reuse, R3.reuse, R26.reuse ;  /* 0x00000003190f7223 */ /* 0x1c0fe2000000c01a */
[C---:B------:R-:W-:Y:S01]  /*3c30*/  IADD3 R24, PT, PT, R8.reuse, 0x20, RZ ;  /* 0x0000002008187810 */ /* 0x040fe20007ffe0ff */
[CCC-:B------:R-:W-:Y:S01]  /*3c40*/  FFMA.RP R21, R25.reuse, R3.reuse, R26.reuse ;  /* 0x0000000319157223 */ /* 0x1c0fe2000000801a */
[----:B------:R-:W-:Y:S01]  /*3c50*/  FFMA.RM R26, R25, R3, R26 ;  /* 0x00000003191a7223 */ /* 0x000fe2000000401a */
[C---:B------:R-:W-:Y:S02]  /*3c60*/  ISETP.NE.AND P2, PT, R8.reuse, RZ, PT ;  /* 0x000000ff0800720c */ /* 0x040fe40003f45270 */
[----:B------:R-:W-:Y:S02]  /*3c70*/  LOP3.LUT R15, R15, 0x7fffff, RZ, 0xc0, !PT ;  /* 0x007fffff0f0f7812 */ /* 0x000fe400078ec0ff */
[----:B------:R-:W-:Y:S02]  /*3c80*/  ISETP.NE.AND P1, PT, R8, RZ, PT ;  /* 0x000000ff0800720c */ /* 0x000fe40003f25270 */
[----:B------:R-:W-:-:S02]  /*3c90*/  LOP3.LUT R15, R15, 0x800000, RZ, 0xfc, !PT ;  /* 0x008000000f0f7812 */ /* 0x000fc400078efcff */
[----:B------:R-:W-:Y:S02]  /*3ca0*/  IADD3 R8, PT, PT, -R8, RZ, RZ ;  /* 0x000000ff08087210 */ /* 0x000fe40007ffe1ff */
[----:B------:R-:W-:Y:S02]  /*3cb0*/  SHF.L.U32 R24, R15, R24, RZ ;  /* 0x000000180f187219 */ /* 0x000fe400000006ff */
[----:B------:R-:W-:Y:S02]  /*3cc0*/  FSETP.NEU.FTZ.AND P0, PT, R21, R26, PT ;  /* 0x0000001a1500720b */ /* 0x000fe40003f1d000 */
[----:B------:R-:W-:Y:S02]  /*3cd0*/  SEL R8, R8, RZ, P2 ;  /* 0x000000ff08087207 */ /* 0x000fe40001000000 */
[----:B------:R-:W-:Y:S02]  /*3ce0*/  ISETP.NE.AND P1, PT, R24, RZ, P1 ;  /* 0x000000ff1800720c */ /* 0x000fe40000f25270 */
[----:B------:R-:W-:-:S02]  /*3cf0*/  SHF.R.U32.HI R8, RZ, R8, R15 ;  /* 0x00000008ff087219 */ /* 0x000fc4000001160f */
[----:B------:R-:W-:Y:S02]  /*3d00*/  PLOP3.LUT P0, PT, P0, P1, PT, 0xf8, 0x8f ;  /* 0x00000000008f781c */ /* 0x000fe40000703f70 */
[----:B------:R-:W-:Y:S02]  /*3d10*/  SHF.R.U32.HI R24, RZ, 0x1, R8 ;  /* 0x00000001ff187819 */ /* 0x000fe40000011608 */
[----:B------:R-:W-:-:S04]  /*3d20*/  SEL R3, RZ, 0x1, !P0 ;  /* 0x00000001ff037807 */ /* 0x000fc80004000000 */
[----:B------:R-:W-:-:S04]  /*3d30*/  LOP3.LUT R3, R3, 0x1, R24, 0xf8, !PT ;  /* 0x0000000103037812 */ /* 0x000fc800078ef818 */
[----:B------:R-:W-:-:S05]  /*3d40*/  LOP3.LUT R3, R3, R8, RZ, 0xc0, !PT ;  /* 0x0000000803037212 */ /* 0x000fca00078ec0ff */
[----:B------:R-:W-:-:S05]  /*3d50*/  IMAD.IADD R3, R24, 0x1, R3 ;  /* 0x0000000118037824 */ /* 0x000fca00078e0203 */
[----:B------:R-:W-:Y:S01]  /*3d60*/  LOP3.LUT R0, R3, R0, RZ, 0xfc, !PT ;  /* 0x0000000003007212 */ /* 0x000fe200078efcff */
[----:B------:R-:W-:Y:S06]  /*3d70*/  BRA `(.L_x_75) ;  /* 0x0000000000107947 */ /* 0x000fec0003800000 */
.L_x_74:
[----:B------:R-:W-:-:S04]  /*3d80*/  LOP3.LUT R0, R0, 0x80000000, RZ, 0xc0, !PT ;  /* 0x8000000000007812 */ /* 0x000fc800078ec0ff */
[----:B------:R-:W-:Y:S01]  /*3d90*/  LOP3.LUT R0, R0, 0x7f800000, RZ, 0xfc, !PT ;  /* 0x7f80000000007812 */ /* 0x000fe200078efcff */
[----:B------:R-:W-:Y:S06]  /*3da0*/  BRA `(.L_x_75) ;  /* 0x0000000000047947 */ /* 0x000fec0003800000 */
.L_x_73:
[----:B------:R-:W-:-:S07]  /*3db0*/  LEA R0, R15, R0, 0x17 ;  /* 0x000000000f007211 */ /* 0x000fce00078eb8ff */
.L_x_75:
[----:B------:R-:W-:Y:S05]  /*3dc0*/  BSYNC.RECONVERGENT B2 ;  /* 0x0000000000027941 */ /* 0x000fea0003800200 */
.L_x_72:
[----:B------:R-:W-:Y:S05]  /*3dd0*/  BRA `(.L_x_76) ;  /* 0x0000000000207947 */ /* 0x000fea0003800000 */
.L_x_71:
[----:B------:R-:W-:-:S04]  /*3de0*/  LOP3.LUT R0, R3, 0x80000000, R0, 0x48, !PT ;  /* 0x8000000003007812 */ /* 0x000fc800078e4800 */
[----:B------:R-:W-:Y:S01]  /*3df0*/  LOP3.LUT R0, R0, 0x7f800000, RZ, 0xfc, !PT ;  /* 0x7f80000000007812 */ /* 0x000fe200078efcff */
[----:B------:R-:W-:Y:S06]  /*3e00*/  BRA `(.L_x_76) ;  /* 0x0000000000147947 */ /* 0x000fec0003800000 */
.L_x_70:
[----:B------:R-:W-:Y:S01]  /*3e10*/  LOP3.LUT R0, R3, 0x80000000, R0, 0x48, !PT ;  /* 0x8000000003007812 */ /* 0x000fe200078e4800 */
[----:B------:R-:W-:Y:S06]  /*3e20*/  BRA `(.L_x_76) ;  /* 0x00000000000c7947 */ /* 0x000fec0003800000 */
.L_x_69:
[----:B------:R-:W0:Y:S01]  /*3e30*/  MUFU.RSQ R0, -QNAN ;  /* 0xffc0000000007908 */ /* 0x000e220000001400 */
[----:B------:R-:W-:Y:S05]  /*3e40*/  BRA `(.L_x_76) ;  /* 0x0000000000047947 */ /* 0x000fea0003800000 */
.L_x_68:
[----:B------:R-:W-:-:S07]  /*3e50*/  FADD.FTZ R0, R0, R3 ;  /* 0x0000000300007221 */ /* 0x000fce0000010000 */
.L_x_76:
[----:B------:R-:W-:Y:S05]  /*3e60*/  BSYNC.RECONVERGENT B1 ;  /* 0x0000000000017941 */ /* 0x000fea0003800200 */
.L_x_66:
[----:B------:R-:W-:Y:S01]  /*3e70*/  HFMA2 R15, -RZ, RZ, 0, 0 ;  /* 0x00000000ff0f7431 */ /* 0x000fe200000001ff */
[----:B0-----:R-:W-:-:S03]  /*3e80*/  MOV R3, R0 ;  /* 0x0000000000037202 */ /* 0x001fc60000000f00 */
[----:B------:R-:W-:Y:S05]  /*3e90*/  RET.REL.NODEC R14 `(_Z6evolvi14configurazioneP17curandStateXORWOW) ;  /* 0xffffffc00e587950 */ /* 0x000fea0003c3ffff */
.L_x_77:
[----:B------:R-:W-:-:S00]  /*3ea0*/  BRA `(.L_x_77) ;  /* 0xfffffffc00fc7947 */ /* 0x000fc0000383ffff */
[----:B------:R-:W-:-:S00]  /*3eb0*/  NOP ;  /* 0x0000000000007918 */ /* 0x000fc00000000000 */
        /* <DEDUP_REMOVED lines=12> */
.L_x_152:


//--------------------- .text._Z11inizializza14configurazioneP17curandStateXORWOW --------------------------
	.section	.text._Z11inizializza14configurazioneP17curandStateXORWOW,"ax",@progbits
	.align	128
        .global         _Z11inizializza14configurazioneP17curandStateXORWOW
        .type           _Z11inizializza14configurazioneP17curandStateXORWOW,@function
        .size           _Z11inizializza14configurazioneP17curandStateXORWOW,(.L_x_153 - _Z11inizializza14configurazioneP17curandStateXORWOW)
        .other          _Z11inizializza14configurazioneP17curandStateXORWOW,@"STO_CUDA_ENTRY STV_DEFAULT"
_Z11inizializza14configurazioneP17curandStateXORWOW:
.text._Z11inizializza14configurazioneP17curandStateXORWOW:
[----:B------:R-:W-:Y:S01]  /*0000*/  LDC R1, c[0x0][0x37c] ;  /* 0x0000df00ff017b82 */ /* 0x000fe20000000800 */
[----:B------:R-:W0:Y:S07]  /*0010*/  S2R R12, SR_TID.X ;  /* 0x00000000000c7919 */ /* 0x000e2e0000002100 */
[----:B------:R-:W0:Y:S01]  /*0020*/  S2UR UR6, SR_CTAID.X ;  /* 0x00000000000679c3 */ /* 0x000e220000002500 */
[----:B------:R-:W1:Y:S01]  /*0030*/  LDCU.64 UR4, c[0x0][0x358] ;  /* 0x00006b00ff0477ac */ /* 0x000e620008000a00 */
[----:B------:R-:W2:Y:S06]  /*0040*/  LDCU UR7, c[0x3][0x58] ;  /* 0x00c00b00ff0777ac */ /* 0x000eac0008000800 */
[----:B------:R-:W0:Y:S01]  /*0050*/  LDC R5, c[0x0][0x360] ;  /* 0x0000d800ff057b82 */ /* 0x000e220000000800 */
[----:B------:R-:W3:Y:S01]  /*0060*/  LDCU UR8, c[0x3][0x60] ;  /* 0x00c00c00ff0877ac */ /* 0x000ee20008000800 */
[----:B------:R-:W4:Y:S06]  /*0070*/  LDCU UR9, c[0x3][0x68] ;  /* 0x00c00d00ff0977ac */ /* 0x000f2c0008000800 */
[----:B------:R-:W1:Y:S01]  /*0080*/  LDC.64 R2, c[0x0][0x398] ;  /* 0x0000e600ff027b82 */ /* 0x000e620000000a00 */
[----:B------:R-:W0:Y:S01]  /*0090*/  LDCU UR10, c[0x3][0x70] ;  /* 0x00c00e00ff0a77ac */ /* 0x000e220008000800 */
[----:B------:R-:W0:Y:S06]  /*00a0*/  LDCU UR11, c[0x3][0x78] ;  /* 0x00c00f00ff0b77ac */ /* 0x000e2c0008000800 */
[----:B------:R-:W2:Y:S01]  /*00b0*/  LDC R18, c[0x3][0x50] ;  /* 0x00c01400ff127b82 */ /* 0x000ea20000000800 */
[----:B------:R-:W0:Y:S01]  /*00c0*/  LDCU UR12, c[0x3][0x80] ;  /* 0x00c01000ff0c77ac */ /* 0x000e220008000800 */
[----:B------:R-:W0:Y:S02]  /*00d0*/  LDCU UR13, c[0x3][0x88] ;  /* 0x00c01100ff0d77ac */ /* 0x000e240008000800 */
[----:B0-----:R-:W-:Y:S01]  /*00e0*/  IMAD R12, R5, UR6, R12 ;  /* 0x00000006050c7c24 */ /* 0x001fe2000f8e020c */
[----:B------:R-:W-:Y:S01]  /*00f0*/  BSSY.RECONVERGENT B0, `(.L_x_78) ;  /* 0x0000239000007945 */ /* 0x000fe20003800200 */
[----:B------:R-:W0:Y:S01]  /*0100*/  LDCU UR6, c[0x3][0x50] ;  /* 0x00c00a00ff0677ac */ /* 0x000e220008000800 */
[----:B------:R-:W0:Y:S01]  /*0110*/  LDCU UR14, c[0x3][0x90] ;  /* 0x00c01200ff0e77ac */ /* 0x000e220008000800 */
[----:B-1----:R-:W-:Y:S01]  /*0120*/  IMAD.WIDE R2, R12, 0x30, R2 ;  /* 0x000000300c027825 */ /* 0x002fe200078e0202 */
[----:B------:R-:W1:Y:S04]  /*0130*/  LDCU UR15, c[0x3][0x98] ;  /* 0x00c01300ff0f77ac */ /* 0x000e680008000800 */
[----:B------:R0:W5:Y:S01]  /*0140*/  LDG.E.64 R10, desc[UR4][R2.64] ;  /* 0x00000004020a7981 */ /* 0x000162000c1e1b00 */
[----:B------:R-:W0:Y:S03]  /*0150*/  LDCU UR16, c[0x3][0xa0] ;  /* 0x00c01400ff1077ac */ /* 0x000e260008000800 */
[----:B------:R0:W5:Y:S01]  /*0160*/  LDG.E.64 R14, desc[UR4][R2.64+0x8] ;  /* 0x00000804020e7981 */ /* 0x000162000c1e1b00 */
[----:B------:R-:W0:Y:S03]  /*0170*/  LDCU UR17, c[0x3][0xa8] ;  /* 0x00c01500ff1177ac */ /* 0x000e260008000800 */
[----:B------:R0:W5:Y:S01]  /*0180*/  LDG.E.64 R8, desc[UR4][R2.64+0x10] ;  /* 0x0000100402087981 */ /* 0x000162000c1e1b00 */
[----:B------:R-:W0:Y:S01]  /*0190*/  LDCU UR18, c[0x3][0xb0] ;  /* 0x00c01600ff1277ac */ /* 0x000e220008000800 */
        /* <DEDUP_REMOVED lines=17> */
[----:B-1234-:R-:W0:Y:S02]  /*02b0*/  LDCU UR21, c[0x3][0xc8] ;  /* 0x00c01900ff1577ac */ /* 0x01ee240008000800 */
.L_x_127:
[----:B-----5:R-:W-:Y:S01]  /*02c0*/  SHF.R.U32.HI R0, RZ, 0x2, R11 ;  /* 0x00000002ff007819 */ /* 0x020fe2000001160b */
[----:B-1----:R-:W1:Y:S01]  /*02d0*/  LDC R17, c[0x3][0x4c] ;  /* 0x00c01300ff117b82 */ /* 0x002e620000000800 */
[----:B------:R-:W-:Y:S01]  /*02e0*/  SHF.L.U32 R5, R9, 0x4, RZ ;  /* 0x0000000409057819 */ /* 0x000fe200000006ff */
[----:B------:R-:W-:Y:S01]  /*02f0*/  BSSY.RECONVERGENT B1, `(.L_x_79) ;  /* 0x0000037000017945 */ /* 0x000fe20003800200 */
[----:B------:R-:W-:Y:S02]  /*0300*/  LOP3.LUT R0, R0, R11, RZ, 0x3c, !PT ;  /* 0x0000000b00007212 */ /* 0x000fe400078e3cff */
[----:B------:R-:W-:Y:S02]  /*0310*/  SHF.R.U32.HI R7, RZ, 0x2, R14 ;  /* 0x00000002ff077819 */ /* 0x000fe4000001160e */
[----:B------:R-:W-:Y:S01]  /*0320*/  SHF.L.U32 R4, R0, 0x1, RZ ;  /* 0x0000000100047819 */ /* 0x000fe200000006ff */
[----:B------:R-:W2:Y:S01]  /*0330*/  LDC R20, c[0x3][0x48] ;  /* 0x00c01200ff147b82 */ /* 0x000ea20000000800 */
[----:B------:R-:W-:-:S02]  /*0340*/  LOP3.LUT R7, R7, R14, RZ, 0x3c, !PT ;  /* 0x0000000e07077212 */ /* 0x000fc400078e3cff */
[----:B------:R-:W-:Y:S02]  /*0350*/  LOP3.LUT R4, R0, R4, R5, 0x96, !PT ;  /* 0x0000000400047212 */ /* 0x000fe400078e9605 */
[----:B------:R-:W-:Y:S02]  /*0360*/  MOV R14, R8 ;  /* 0x00000008000e7202 */ /* 0x000fe40000000f00 */
[----:B------:R-:W-:Y:S02]  /*0370*/  LOP3.LUT R6, R4, R9, RZ, 0x3c, !PT ;  /* 0x0000000904067212 */ /* 0x000fe400078e3cff */
[----:B------:R-:W-:Y:S02]  /*0380*/  SHF.L.U32 R4, R7, 0x1, RZ ;  /* 0x0000000107047819 */ /* 0x000fe400000006ff */
[----:B------:R-:W-:Y:S02]  /*0390*/  SHF.L.U32 R0, R6, 0x4, RZ ;  /* 0x0000000406007819 */ /* 0x000fe400000006ff */
[----:B------:R-:W-:-:S02]  /*03a0*/  IADD3 R5, PT, PT, R10, 0x587c5, R6 ;  /* 0x000587c50a057810 */ /* 0x000fc40007ffe006 */
[----:B------:R-:W-:Y:S01]  /*03b0*/  LOP3.LUT R7, R7, R4, R0, 0x96, !PT ;  /* 0x0000000407077212 */ /* 0x000fe200078e9600 */
[----:B------:R-:W-:Y:S01]  /*03c0*/  HFMA2 R0, -RZ, RZ, 0.1171875, 0 ;  /* 0x2f800000ff007431 */ /* 0x000fe200000001ff */
[----:B------:R-:W-:Y:S02]  /*03d0*/  IADD3 R4, PT, PT, R10, 0xb0f8a, RZ ;  /* 0x000b0f8a0a047810 */ /* 0x000fe40007ffe0ff */
[-C--:B------:R-:W-:Y:S02]  /*03e0*/  LOP3.LUT R7, R7, R6.reuse, RZ, 0x3c, !PT ;  /* 0x0000000607077212 */ /* 0x080fe400078e3cff */
[----:B------:R-:W-:Y:S02]  /*03f0*/  MOV R10, 0x40400000 ;  /* 0x40400000000a7802 */ /* 0x000fe40000000f00 */
[----:B------:R-:W-:Y:S01]  /*0400*/  I2FP.F32.U32 R5, R5 ;  /* 0x0000000500057245 */ /* 0x000fe20000201000 */
[----:B------:R-:W-:Y:S01]  /*0410*/  IMAD.IADD R11, R7, 0x1, R4 ;  /* 0x00000001070b7824 */ /* 0x000fe200078e0204 */
[----:B------:R-:W-:-:S03]  /*0420*/  MOV R8, R6 ;  /* 0x0000000600087202 */ /* 0x000fc60000000f00 */
[----:B------:R-:W-:Y:S01]  /*0430*/  FFMA R5, R5, R0, 1.1641532182693481445e-10 ;  /* 0x2f00000005057423 */ /* 0x000fe20000000000 */
[----:B------:R-:W-:-:S03]  /*0440*/  I2FP.F32.U32 R11, R11 ;  /* 0x0000000b000b7245 */ /* 0x000fc60000201000 */
[----:B------:R-:W-:Y:S01]  /*0450*/  FFMA R13, R5, R10, -1.5 ;  /* 0xbfc00000050d7423 */ /* 0x000fe2000000000a */
[----:B------:R-:W-:Y:S01]  /*0460*/  MOV R5, R15 ;  /* 0x0000000f00057202 */ /* 0x000fe20000000f00 */
[----:B------:R-:W-:Y:S01]  /*0470*/  FFMA R11, R11, R0, 1.1641532182693481445e-10 ;  /* 0x2f0000000b0b7423 */ /* 0x000fe20000000000 */
[----:B------:R-:W-:Y:S01]  /*0480*/  IMAD.MOV.U32 R15, RZ, RZ, R9 ;  /* 0x000000ffff0f7224 */ /* 0x000fe200078e0009 */
[----:B------:R-:W-:Y:S02]  /*0490*/  MOV R9, R7 ;  /* 0x0000000700097202 */ /* 0x000fe40000000f00 */
[----:B------:R-:W-:Y:S01]  /*04a0*/  FFMA R16, R11, R10, -1.5 ;  /* 0xbfc000000b107423 */ /* 0x000fe2000000000a */
[----:B------:R-:W-:Y:S01]  /*04b0*/  HFMA2 R11, -RZ, RZ, 0, 0 ;  /* 0x00000000ff0b7431 */ /* 0x000fe200000001ff */
[----:B------:R-:W-:-:S03]  /*04c0*/  MOV R10, R4 ;  /* 0x00000004000a7202 */ /* 0x000fc60000000f00 */
[----:B-1----:R-:W-:-:S13]  /*04d0*/  FSETP.GE.AND P0, PT, R16, R17, PT ;  /* 0x000000111000720b */ /* 0x002fda0003f06000 */
[----:B--2---:R-:W-:Y:S05]  /*04e0*/  @!P0 BRA `(.L_x_80) ;  /* 0x0000000000308947 */ /* 0x004fea0003800000 */
[----:B0-----:R-:W-:-:S04]  /*04f0*/  MOV R19, UR22 ;  /* 0x0000001600137c02 */ /* 0x001fc80008000f00 */
[----:B------:R-:W-:-:S13]  /*0500*/  FSETP.GEU.AND P0, PT, R16, R19, PT ;  /* 0x000000131000720b */ /* 0x000fda0003f0e000 */
[----:B------:R-:W-:Y:S05]  /*0510*/  @P0 BRA `(.L_x_81) ;  /* 0x0000000000500947 */ /* 0x000fea0003800000 */
[----:B------:R-:W-:Y:S01]  /*0520*/  FADD R11, -R20, UR6 ;  /* 0x00000006140b7e21 */ /* 0x000fe20008000100 */
[----:B------:R-:W-:Y:S01]  /*0530*/  FADD R21, R13, -R20 ;  /* 0x800000140d157221 */ /* 0x000fe20000000000 */
[----:B------:R-:W-:Y:S01]  /*0540*/  FADD R20, R16, -R17 ;  /* 0x8000001110147221 */ /* 0x000fe20000000000 */
[----:B------:R-:W-:-:S03]  /*0550*/  FADD R22, -R17, R19 ;  /* 0x0000001311167221 */ /* 0x000fc60000000100 */
[----:B------:R-:W-:Y:S01]  /*0560*/  FMUL R11, R11, R20 ;  /* 0x000000140b0b7220 */ /* 0x000fe20000400000 */
[----:B------:R-:W-:-:S05]  /*0570*/  FMUL R22, R21, R22 ;  /* 0x0000001615167220 */ /* 0x000fca0000400000 */
[----:B------:R-:W-:-:S04]  /*0580*/  FSETP.GT.AND P0, PT, R11, R22, PT ;  /* 0x000000160b00720b */ /* 0x000fc80003f04000 */
[----:B------:R-:W-:Y:S01]  /*0590*/  SEL R11, RZ, 0x1, !P0 ;  /* 0x00000001ff0b7807 */ /* 0x000fe20004000000 */
[----:B------:R-:W-:Y:S08]  /*05a0*/  BRA `(.L_x_81) ;  /* 0x00000000002c7947 */ /* 0x000ff00003800000 */
.L_x_80:
[----:B0-----:R-:W-:-:S04]  /*05b0*/  MOV R19, UR22 ;  /* 0x0000001600137c02 */ /* 0x001fc80008000f00 */
[----:B------:R-:W-:-:S13]  /*05c0*/  FSETP.GE.AND P0, PT, R16, R19, PT ;  /* 0x000000131000720b */ /* 0x000fda0003f06000 */
[----:B------:R-:W-:Y:S05]  /*05d0*/  @!P0 BRA `(.L_x_81) ;  /* 0x0000000000208947 */ /* 0x000fea0003800000 */
[----:B------:R-:W-:Y:S01]  /*05e0*/  FADD R11, -R20, UR6 ;  /* 0x00000006140b7e21 */ /* 0x000fe20008000100 */
[----:B------:R-:W-:Y:S01]  /*05f0*/  FADD R21, R13, -R20 ;  /* 0x800000140d157221 */ /* 0x000fe20000000000 */
[----:B------:R-:W-:Y:S01]  /*0600*/  FADD R20, R16, -R17 ;  /* 0x8000001110147221 */ /* 0x000fe20000000000 */
[----:B------:R-:W-:-:S03]  /*0610*/  FADD R22, -R17, R19 ;  /* 0x0000001311167221 */ /* 0x000fc60000000100 */
[----:B------:R-:W-:Y:S01]  /*0620*/  FMUL R11, R11, R20 ;  /* 0x000000140b0b7220 */ /* 0x000fe20000400000 */
[----:B------:R-:W-:-:S05]  /*0630*/  FMUL R22, R21, R22 ;  /* 0x0000001615167220 */ /* 0x000fca0000400000 */
[----:B------:R-:W-:-:S04]  /*0640*/  FSETP.GEU.AND P0, PT, R11, R22, PT ;  /* 0x000000160b00720b */ /* 0x000fc80003f0e000 */
[----:B------:R-:W-:-:S09]  /*0650*/  SEL R11, RZ, 0xffffffff, P0 ;  /* 0xffffffffff0b7807 */ /* 0x000fd20000000000 */
.L_x_81:
[----:B------:R-:W-:Y:S05]  /*0660*/  BSYNC.RECONVERGENT B1 ;  /* 0x0000000000017941 */ /* 0x000fea0003800200 */
.L_x_79:
[----:B------:R-:W-:Y:S01]  /*0670*/  FSETP.GE.AND P0, PT, R16, R19, PT ;  /* 0x000000131000720b */ /* 0x000fe20003f06000 */
[----:B------:R-:W-:-:S12]  /*0680*/  BSSY.RECONVERGENT B1, `(.L_x_82) ;  /* 0x000001d000017945 */ /* 0x000fd80003800200 */
[----:B------:R-:W-:Y:S05]  /*0690*/  @!P0 BRA `(.L_x_83) ;  /* 0x0000000000388947 */ /* 0x000fea0003800000 */
[----:B------:R-:W-:-:S05]  /*06a0*/  IMAD.U32 R17, RZ, RZ, UR23 ;  /* 0x00000017ff117e24 */ /* 0x000fca000f8e00ff */
[----:B------:R-:W-:-:S13]  /*06b0*/  FSETP.GEU.AND P0, PT, R16, R17, PT ;  /* 0x000000111000720b */ /* 0x000fda0003f0e000 */
[----:B------:R-:W-:Y:S05]  /*06c0*/  @P0 BRA `(.L_x_84) ;  /* 0x0000000000600947 */ /* 0x000fea0003800000 */
[----:B------:R-:W-:Y:S01]  /*06d0*/  FADD R20, R16, -R19 ;  /* 0x8000001310147221 */ /* 0x000fe20000000000 */
[----:B------:R-:W-:Y:S01]  /*06e0*/  FADD R22, -R19, R17 ;  /* 0x0000001113167221 */ /* 0x000fe20000000100 */
[----:B------:R-:W-:Y:S01]  /*06f0*/  FADD R19, -R18, UR7 ;  /* 0x0000000712137e21 */ /* 0x000fe20008000100 */
        /* <DEDUP_REMOVED lines=8> */
.L_x_83:
[----:B------:R-:W-:-:S04]  /*0780*/  MOV R17, UR23 ;  /* 0x0000001700117c02 */ /* 0x000fc80008000f00 */
[----:B------:R-:W-:-:S13]  /*0790*/  FSETP.GE.AND P0, PT, R16, R17, PT ;  /* 0x000000111000720b */ /* 0x000fda0003f06000 */
[----:B------:R-:W-:Y:S05]  /*07a0*/  @!P0 BRA `(.L_x_84) ;  /* 0x0000000000288947 */ /* 0x000fea0003800000 */
[----:B------:R-:W-:Y:S01]  /*07b0*/  FADD R20, R16, -R19 ;  /* 0x8000001310147221 */ /* 0x000fe20000000000 */
[----:B------:R-:W-:Y:S01]  /*07c0*/  FADD R22, -R19, R17 ;  /* 0x0000001113167221 */ /* 0x000fe20000000100 */
[----:B------:R-:W-:Y:S01]  /*07d0*/  FADD R19, -R18, UR7 ;  /* 0x0000000712137e21 */ /* 0x000fe20008000100 */
[----:B------:R-:W-:-:S03]  /*07e0*/  FADD R21, R13, -R18 ;  /* 0x800000120d157221 */ /* 0x000fc60000000000 */
[----:B------:R-:W-:Y:S01]  /*07f0*/  FMUL R19, R19, R20 ;  /* 0x0000001413137220 */ /* 0x000fe20000400000 */
[----:B------:R-:W-:-:S05]  /*0800*/  FMUL R22, R21, R22 ;  /* 0x0000001615167220 */ /* 0x000fca0000400000 */
[----:B------:R-:W-:Y:S02]  /*0810*/  FSETP.GEU.AND P0, PT, R19, R22, PT ;  /* 0x000000161300720b */ /* 0x000fe40003f0e000 */
[----:B------:R-:W-:-:S11]  /*0820*/  IADD3 R19, PT, PT, R11, -0x1, RZ ;  /* 0xffffffff0b137810 */ /* 0x000fd60007ffe0ff */
[----:B------:R-:W-:-:S05]  /*0830*/  @P0 IMAD.MOV R19, RZ, RZ, R11 ;  /* 0x000000ffff130224 */ /* 0x000fca00078e020b */
[----:B------:R-:W-:-:S07]  /*0840*/  MOV R11, R19 ;  /* 0x00000013000b7202 */ /* 0x000fce0000000f00 */
.L_x_84:
[----:B------:R-:W-:Y:S05]  /*0850*/  BSYNC.RECONVERGENT B1 ;  /* 0x0000000000017941 */ /* 0x000fea0003800200 */
.L_x_82:
[----:B------:R-:W0:Y:S01]  /*0860*/  LDC R22, c[0x3][0x58] ;  /* 0x00c01600ff167b82 */ /* 0x000e220000000800 */
[----:B------:R-:W-:Y:S01]  /*0870*/  FSETP.GE.AND P0, PT, R16, R17, PT ;  /* 0x000000111000720b */ /* 0x000fe20003f06000 */
[----:B------:R-:W-:-:S12]  /*0880*/  BSSY.RECONVERGENT B1, `(.L_x_85) ;  /* 0x000001d000017945 */ /* 0x000fd80003800200 */
[----:B------:R-:W-:Y:S05]  /*0890*/  @!P0 BRA `(.L_x_86) ;  /* 0x0000000000388947 */ /* 0x000fea0003800000 */
[----:B------:R-:W-:-:S04]  /*08a0*/  MOV R19, UR24 ;  /* 0x0000001800137c02 */ /* 0x000fc80008000f00 */
[----:B------:R-:W-:-:S13]  /*08b0*/  FSETP.GEU.AND P0, PT, R16, R19, PT ;  /* 0x000000131000720b */ /* 0x000fda0003f0e000 */
[----:B------:R-:W-:Y:S05]  /*08c0*/  @P0 BRA `(.L_x_87) ;  /* 0x0000000000600947 */ /* 0x000fea0003800000 */
[----:B0-----:R-:W-:Y:S01]  /*08d0*/  FADD R20, -R22, UR8 ;  /* 0x0000000816147e21 */ /* 0x001fe20008000100 */
[----:B------:R-:W-:Y:S01]  /*08e0*/  FADD R21, R16, -R17 ;  /* 0x8000001110157221 */ /* 0x000fe20000000000 */
[----:B------:R-:W-:Y:S01]  /*08f0*/  FADD R22, R13, -R22 ;  /* 0x800000160d167221 */ /* 0x000fe20000000000 */
[----:B------:R-:W-:Y:S02]  /*0900*/  FADD R17, -R17, R19 ;  /* 0x0000001311117221 */ /* 0x000fe40000000100 */
[----:B------:R-:W-:Y:S02]  /*0910*/  FMUL R20, R20, R21 ;  /* 0x0000001514147220 */ /* 0x000fe40000400000 */
[----:B------:R-:W-:-:S05]  /*0920*/  FMUL R17, R22, R17 ;  /* 0x0000001116117220 */ /* 0x000fca0000400000 */
[----:B------:R-:W-:Y:S02]  /*0930*/  FSETP.GT.AND P0, PT, R20, R17, PT ;  /* 0x000000111400720b */ /* 0x000fe40003f04000 */
[----:B------:R-:W-:-:S11]  /*0940*/  IADD3 R17, PT, PT, R11, 0x1, RZ ;  /* 0x000000010b117810 */ /* 0x000fd60007ffe0ff */
[----:B------:R-:W-:-:S04]  /*0950*/  @!P0 IADD3 R17, PT, PT, R11, RZ, RZ ;  /* 0x000000ff0b118210 */ /* 0x000fc80007ffe0ff */
[----:B------:R-:W-:Y:S01]  /*0960*/  MOV R11, R17 ;  /* 0x00000011000b7202 */ /* 0x000fe20000000f00 */
[----:B------:R-:W-:Y:S06]  /*0970*/  BRA `(.L_x_87) ;  /* 0x0000000000347947 */ /* 0x000fec0003800000 */
.L_x_86:
[----:B------:R-:W-:-:S05]  /*0980*/  IMAD.U32 R19, RZ, RZ, UR24 ;  /* 0x00000018ff137e24 */ /* 0x000fca000f8e00ff */
[----:B------:R-:W-:-:S13]  /*0990*/  FSETP.GE.AND P0, PT, R16, R19, PT ;  /* 0x000000131000720b */ /* 0x000fda0003f06000 */
[----:B------:R-:W-:Y:S05]  /*09a0*/  @!P0 BRA `(.L_x_87) ;  /* 0x0000000000288947 */ /* 0x000fea0003800000 */
[----:B0-----:R-:W-:Y:S01]  /*09b0*/  FADD R20, -R22, UR8 ;  /* 0x0000000816147e21 */ /* 0x001fe20008000100 */
[----:B------:R-:W-:Y:S01]  /*09c0*/  FADD R21, R16, -R17 ;  /* 0x8000001110157221 */ /* 0x000fe20000000000 */
[----:B------:R-:W-:Y:S01]  /*09d0*/  FADD R22, R13, -R22 ;  /* 0x800000160d167221 */ /* 0x000fe20000000000 */
[----:B------:R-:W-:Y:S02]  /*09e0*/  FADD R17, -R17, R19 ;  /* 0x0000001311117221 */ /* 0x000fe40000000100 */
[----:B------:R-:W-:Y:S02]  /*09f0*/  FMUL R20, R20, R21 ;  /* 0x0000001514147220 */ /* 0x000fe40000400000 */
[----:B------:R-:W-:-:S05]  /*0a00*/  FMUL R17, R22, R17 ;  /* 0x0000001116117220 */ /* 0x000fca0000400000 */
[----:B------:R-:W-:Y:S02]  /*0a10*/  FSETP.GEU.AND P0, PT, R20, R17, PT ;  /* 0x000000111400720b */ /* 0x000fe40003f0e000 */
[----:B------:R-:W-:-:S11]  /*0a20*/  IADD3 R17, PT, PT, R11, -0x1, RZ ;  /* 0xffffffff0b117810 */ /* 0x000fd60007ffe0ff */
[----:B------:R-:W-:-:S04]  /*0a30*/  @P0 IADD3 R17, PT, PT, R11, RZ, RZ ;  /* 0x000000ff0b110210 */ /* 0x000fc80007ffe0ff */
[----:B------:R-:W-:-:S07]  /*0a40*/  MOV R11, R17 ;  /* 0x00000011000b7202 */ /* 0x000fce0000000f00 */
.L_x_87:
[----:B------:R-:W-:Y:S05]  /*0a50*/  BSYNC.RECONVERGENT B1 ;  /* 0x0000000000017941 */ /* 0x000fea0003800200 */
.L_x_85:
[----:B0-----:R-:W0:Y:S01]  /*0a60*/  LDC R22, c[0x3][0x60] ;  /* 0x00c01800ff167b82 */ /* 0x001e220000000800 */
        /* <DEDUP_REMOVED lines=14> */
[----:B------:R-:W-:-:S05]  /*0b50*/  @!P0 IMAD.MOV R19, RZ, RZ, R11 ;  /* 0x000000ffff138224 */ /* 0x000fca00078e020b */
[----:B------:R-:W-:Y:S01]  /*0b60*/  MOV R11, R19 ;  /* 0x00000013000b7202 */ /* 0x000fe20000000f00 */
[----:B------:R-:W-:Y:S06]  /*0b70*/  BRA `(.L_x_90) ;  /* 0x0000000000347947 */ /* 0x000fec0003800000 */
.L_x_89:
[----:B------:R-:W-:-:S04]  /*0b80*/  MOV R17, UR25 ;  /* 0x0000001900117c02 */ /* 0x000fc80008000f00 */
        /* <DEDUP_REMOVED lines=12> */
.L_x_90:
[----:B------:R-:W-:Y:S05]  /*0c50*/  BSYNC.RECONVERGENT B1 ;  /* 0x0000000000017941 */ /* 0x000fea0003800200 */
.L_x_88:
[----:B0-----:R-:W0:Y:S01]  /*0c60*/  LDC R22, c[0x3][0x68] ;  /* 0x00c01a00ff167b82 */ /* 0x001e220000000800 */
[----:B------:R-:W-:Y:S01]  /*0c70*/  FSETP.GE.AND P0, PT, R16, R17, PT ;  /* 0x000000111000720b */ /* 0x000fe20003f06000 */
[----:B------:R-:W-:-:S12]  /*0c80*/  BSSY.RECONVERGENT B1, `(.L_x_91) ;  /* 0x000001d000017945 */ /* 0x000fd80003800200 */
[----:B------:R-:W-:Y:S05]  /*0c90*/  @!P0 BRA `(.L_x_92) ;  /* 0x0000000000388947 */ /* 0x000fea0003800000 */
[----:B------:R-:W-:-:S05]  /*0ca0*/  IMAD.U32 R19, RZ, RZ, UR26 ;  /* 0x0000001aff137e24 */ /* 0x000fca000f8e00ff */
        /* <DEDUP_REMOVED lines=13> */
.L_x_92:
        /* <DEDUP_REMOVED lines=11> */
[----:B------:R-:W-:-:S05]  /*0e30*/  @P0 IMAD.MOV R17, RZ, RZ, R11 ;  /* 0x000000ffff110224 */ /* 0x000fca00078e020b */
[----:B------:R-:W-:-:S07]  /*0e40*/  MOV R11, R17 ;  /* 0x00000011000b7202 */ /* 0x000fce0000000f00 */
.L_x_93:
[----:B------:R-:W-:Y:S05]  /*0e50*/  BSYNC.RECONVERGENT B1 ;  /* 0x0000000000017941 */ /* 0x000fea0003800200 */
.L_x_91:
        /* <DEDUP_REMOVED lines=18> */
.L_x_95:
        /* <DEDUP_REMOVED lines=13> */
.L_x_96:
[----:B------:R-:W-:Y:S05]  /*1050*/  BSYNC.RECONVERGENT B1 ;  /* 0x0000000000017941 */ /* 0x000fea0003800200 */
.L_x_94:
        /* <DEDUP_REMOVED lines=18> */
.L_x_98:
        /* <DEDUP_REMOVED lines=13> */
.L_x_99:
[----:B------:R-:W-:Y:S05]  /*1250*/  BSYNC.RECONVERGENT B1 ;  /* 0x0000000000017941 */ /* 0x000fea0003800200 */
.L_x_97:
        /* <DEDUP_REMOVED lines=13> */
[----:B------:R-:W-:Y:S01]  /*1330*/  FSETP.GT.AND P0, PT, R20, R19, PT ;  /* 0x000000131400720b */ /* 0x000fe20003f04000 */
[----:B------:R-:W-:-:S12]  /*1340*/  VIADD R19, R11, 0x1 ;  /* 0x000000010b137836 */ /* 0x000fd80000000000 */
[----:B------:R-:W-:-:S04]  /*1350*/  @!P0 IADD3 R19, PT, PT, R11, RZ, RZ ;  /* 0x000000ff0b138210 */ /* 0x000fc80007ffe0ff */
[----:B------:R-:W-:Y:S01]  /*1360*/  MOV R11, R19 ;  /* 0x00000013000b7202 */ /* 0x000fe20000000f00 */
[----:B------:R-:W-:Y:S06]  /*1370*/  BRA `(.L_x_102) ;  /* 0x0000000000347947 */ /* 0x000fec0003800000 */
.L_x_101:
        /* <DEDUP_REMOVED lines=13> */
.L_x_102:
[----:B------:R-:W-:Y:S05]  /*1450*/  BSYNC.RECONVERGENT B1 ;  /* 0x0000000000017941 */ /* 0x000fea0003800200 */
.L_x_100:
        /* <DEDUP_REMOVED lines=18> */
.L_x_104:
        /* <DEDUP_REMOVED lines=11> */
[----:B------:R-:W-:-:S05]  /*1630*/  @P0 IADD3 R17, PT, PT, R11, RZ, RZ ;  /* 0x000000ff0b110210 */ /* 0x000fca0007ffe0ff */
[----:B------:R-:W-:-:S07]  /*1640*/  IMAD.MOV.U32 R11, RZ, RZ, R17 ;  /* 0x000000ffff0b7224 */ /* 0x000fce00078e0011 */
.L_x_105:
[----:B------:R-:W-:Y:S05]  /*1650*/  BSYNC.RECONVERGENT B1 ;  /* 0x0000000000017941 */ /* 0x000fea0003800200 */
.L_x_103:
        /* <DEDUP_REMOVED lines=18> */
.L_x_107:
        /* <DEDUP_REMOVED lines=13> */
.L_x_108:
[----:B------:R-:W-:Y:S05]  /*1850*/  BSYNC.RECONVERGENT B1 ;  /* 0x0000000000017941 */ /* 0x000fea0003800200 */
.L_x_106:
        /* <DEDUP_REMOVED lines=18> */
.L_x_110:
        /* <DEDUP_REMOVED lines=9> */
[----:B------:R-:W-:Y:S01]  /*1a10*/  FSETP.GEU.AND P0, PT, R20, R17, PT ;  /* 0x000000111400720b */ /* 0x000fe20003f0e000 */
[----:B------:R-:W-:-:S12]  /*1a20*/  VIADD R17, R11, 0xffffffff ;  /* 0xffffffff0b117836 */ /* 0x000fd80000000000 */
[----:B------:R-:W-:-:S04]  /*1a30*/  @P0 IADD3 R17, PT, PT, R11, RZ, RZ ;  /* 0x000000ff0b110210 */ /* 0x000fc80007ffe0ff */
[----:B------:R-:W-:-:S07]  /*1a40*/  MOV R11, R17 ;  /* 0x00000011000b7202 */ /* 0x000fce0000000f00 */
.L_x_111:
[----:B------:R-:W-:Y:S05]  /*1a50*/  BSYNC.RECONVERGENT B1 ;  /* 0x0000000000017941 */ /* 0x000fea0003800200 */
.L_x_109:
        /* <DEDUP_REMOVED lines=18> */
.L_x_113:
        /* <DEDUP_REMOVED lines=13> */
.L_x_114:
[----:B------:R-:W-:Y:S05]  /*1c50*/  BSYNC.RECONVERGENT B1 ;  /* 0x0000000000017941 */ /* 0x000fea0003800200 */
.L_x_112:
        /* <DEDUP_REMOVED lines=15> */
[----:B------:R-:W-:-:S05]  /*1d50*/  @!P0 IADD3 R17, PT, PT, R11, RZ, RZ ;  /* 0x000000ff0b118210 */ /* 0x000fca0007ffe0ff */
[----:B------:R-:W-:Y:S01]  /*1d60*/  IMAD.MOV.U32 R11, RZ, RZ, R17 ;  /* 0x000000ffff0b7224 */ /* 0x000fe200078e0011 */
[----:B------:R-:W-:Y:S06]  /*1d70*/  BRA `(.L_x_117) ;  /* 0x0000000000347947 */ /* 0x000fec0003800000 */
.L_x_116:
        /* <DEDUP_REMOVED lines=13> */
.L_x_117:
[----:B------:R-:W-:Y:S05]  /*1e50*/  BSYNC.RECONVERGENT B1 ;  /* 0x0000000000017941 */ /* 0x000fea0003800200 */
.L_x_115:
        /* <DEDUP_REMOVED lines=18> */
.L_x_119:
        /* <DEDUP_REMOVED lines=13> */
.L_x_120:
[----:B------:R-:W-:Y:S05]  /*2050*/  BSYNC.RECONVERGENT B1 ;  /* 0x0000000000017941 */ /* 0x000fea0003800200 */
.L_x_118:
        /* <DEDUP_REMOVED lines=18> */
.L_x_122:
        /* <DEDUP_REMOVED lines=13> */
.L_x_123:
[----:B------:R-:W-:Y:S05]  /*2250*/  BSYNC.RECONVERGENT B1 ;  /* 0x0000000000017941 */ /* 0x000fea0003800200 */
.L_x_121:
[----:B------:R-:W1:Y:S01]  /*2260*/  LDC R24, c[0x3][0xc0] ;  /* 0x00c03000ff187b82 */ /* 0x000e620000000800 */
[----:B------:R-:W-:Y:S01]  /*2270*/  FSETP.GE.AND P0, PT, R16, R19, PT ;  /* 0x000000131000720b */ /* 0x000fe20003f06000 */
[----:B------:R-:W-:Y:S06]  /*2280*/  BSSY.RECONVERGENT B1, `(.L_x_124) ;  /* 0x000001c000017945 */ /* 0x000fec0003800200 */
[----:B0-----:R-:W0:Y:S06]  /*2290*/  LDC R22, c[0x3][0xcc] ;  /* 0x00c03300ff167b82 */ /* 0x001e2c0000000800 */
[----:B------:R-:W-:Y:S05]  /*22a0*/  @!P0 BRA `(.L_x_125) ;  /* 0x0000000000348947 */ /* 0x000fea0003800000 */
[----:B0-----:R-:W-:-:S13]  /*22b0*/  FSETP.GEU.AND P0, PT, R16, R22, PT ;  /* 0x000000161000720b */ /* 0x001fda0003f0e000 */
[----:B------:R-:W-:Y:S05]  /*22c0*/  @P0 BRA `(.L_x_126) ;  /* 0x00000000005c0947 */ /* 0x000fea0003800000 */
[----:B------:R-:W-:Y:S01]  /*22d0*/  FADD R22, -R19, R22 ;  /* 0x0000001613167221 */ /* 0x000fe20000000100 */
[----:B------:R-:W-:Y:S01]  /*22e0*/  FADD R20, R16, -R19 ;  /* 0x8000001310147221 */ /* 0x000fe20000000000 */
[----:B-1----:R-:W-:Y:S01]  /*22f0*/  FADD R17, -R24, UR21 ;  /* 0x0000001518117e21 */ /* 0x002fe20008000100 */
        /* <DEDUP_REMOVED lines=8> */
.L_x_125:
[----:B0-----:R-:W-:-:S13]  /*2380*/  FSETP.GE.AND P0, PT, R16, R22, PT ;  /* 0x000000161000720b */ /* 0x001fda0003f06000 */
[----:B------:R-:W-:Y:S05]  /*2390*/  @!P0 BRA `(.L_x_126) ;  /* 0x0000000000288947 */ /* 0x000fea0003800000 */
[----:B-1----:R-:W-:Y:S01]  /*23a0*/  FADD R17, -R24, UR21 ;  /* 0x0000001518117e21 */ /* 0x002fe20008000100 */
[----:B------:R-:W-:Y:S01]  /*23b0*/  FADD R21, -R19, R22 ;  /* 0x0000001613157221 */ /* 0x000fe20000000100 */
[----:B------:R-:W-:Y:S01]  /*23c0*/  FADD R20, R16, -R19 ;  /* 0x8000001310147221 */ /* 0x000fe20000000000 */
[----:B------:R-:W-:-:S03]  /*23d0*/  FADD R24, R13, -R24 ;  /* 0x800000180d187221 */ /* 0x000fc60000000000 */
[----:B------:R-:W-:Y:S01]  /*23e0*/  FMUL R17, R17, R20 ;  /* 0x0000001411117220 */ /* 0x000fe20000400000 */
[----:B------:R-:W-:-:S05]  /*23f0*/  FMUL R24, R24, R21 ;  /* 0x0000001518187220 */ /* 0x000fca0000400000 */
[----:B------:R-:W-:Y:S02]  /*2400*/  FSETP.GEU.AND P0, PT, R17, R24, PT ;  /* 0x000000181100720b */ /* 0x000fe40003f0e000 */
[----:B------:R-:W-:-:S11]  /*2410*/  IADD3 R17, PT, PT, R11, -0x1, RZ ;  /* 0xffffffff0b117810 */ /* 0x000fd60007ffe0ff */
[----:B------:R-:W-:-:S04]  /*2420*/  @P0 IADD3 R17, PT, PT, R11, RZ, RZ ;  /* 0x000000ff0b110210 */ /* 0x000fc80007ffe0ff */
[----:B------:R-:W-:-:S07]  /*2430*/  MOV R11, R17 ;  /* 0x00000011000b7202 */ /* 0x000fce0000000f00 */
.L_x_126:
[----:B------:R-:W-:Y:S05]  /*2440*/  BSYNC.RECONVERGENT B1 ;  /* 0x0000000000017941 */ /* 0x000fea0003800200 */
.L_x_124:
[----:B------:R-:W-:Y:S02]  /*2450*/  ISETP.GE.AND P0, PT, R11, 0x1, PT ;  /* 0x000000010b00780c */ /* 0x000fe40003f06270 */
[----:B------:R-:W-:-:S11]  /*2460*/  MOV R11, R5 ;  /* 0x00000005000b7202 */ /* 0x000fd60000000f00 */
[----:B------:R-:W-:Y:S05]  /*2470*/  @!P0 BRA `(.L_x_127) ;  /* 0xffffffdc00908947 */ /* 0x000fea000383ffff */
[----:B------:R-:W-:Y:S05]  /*2480*/  BSYNC.RECONVERGENT B0 ;  /* 0x0000000000007941 */ /* 0x000fea0003800200 */
.L_x_78:
[----:B------:R-:W0:Y:S01]  /*2490*/  LDC.64 R8, c[0x0][0x388] ;  /* 0x0000e200ff087b82 */ /* 0x000e220000000a00 */
[----:B------:R2:W-:Y:S04]  /*24a0*/  STG.E.64 desc[UR4][R2.64+0x10], R6 ;  /* 0x0000100602007986 */ /* 0x0005e8000c101b04 */
[----:B------:R2:W-:Y:S04]  /*24b0*/  STG.E.64 desc[UR4][R2.64], R4 ;  /* 0x0000000402007986 */ /* 0x0005e8000c101b04 */
[----:B------:R2:W-:Y:S01]  /*24c0*/  STG.E.64 desc[UR4][R2.64+0x8], R14 ;  /* 0x0000080e02007986 */ /* 0x0005e2000c101b04 */
[----:B0-----:R-:W-:-:S05]  /*24d0*/  IMAD.WIDE R8, R12, 0x8, R8 ;  /* 0x000000080c087825 */ /* 0x001fca00078e0208 */
[----:B------:R2:W-:Y:S04]  /*24e0*/  STG.E desc[UR4][R8.64], R13 ;  /* 0x0000000d08007986 */ /* 0x0005e8000c101904 */
[----:B------:R2:W-:Y:S04]  /*24f0*/  STG.E desc[UR4][R8.64+0x4], R16 ;  /* 0x0000041008007986 */ /* 0x0005e8000c101904 */
[----:B------:R-:W3:Y:S01]  /*2500*/  LDG.E R10, desc[UR4][R2.64+0x18] ;  /* 0x00001804020a7981 */ /* 0x000ee2000c1e1900 */
[----:B------:R-:W-:Y:S01]  /*2510*/  BSSY.RECONVERGENT B0, `(.L_x_128) ;  /* 0x0000051000007945 */ /* 0x000fe20003800200 */
[----:B---3--:R-:W-:-:S13]  /*2520*/  ISETP.NE.AND P0, PT, R10, 0x1, PT ;  /* 0x000000010a00780c */ /* 0x008fda0003f05270 */
[----:B--2---:R-:W-:Y:S05]  /*2530*/  @!P0 BRA `(.L_x_129) ;  /* 0x0000000400308947 */ /* 0x004fea0003800000 */
[----:B------:R-:W2:Y:S04]  /*2540*/  LDG.E.64 R4, desc[UR4][R2.64] ;  /* 0x0000000402047981 */ /* 0x000ea8000c1e1b00 */
[----:B------:R-:W3:Y:S04]  /*2550*/  LDG.E.64 R6, desc[UR4][R2.64+0x10] ;  /* 0x0000100402067981 */ /* 0x000ee8000c1e1b00 */
[----:B------:R-:W4:Y:S01]  /*2560*/  LDG.E.64 R8, desc[UR4][R2.64+0x8] ;  /* 0x0000080402087981 */ /* 0x000f22000c1e1b00 */
[----:B------:R-:W-:Y:S01]  /*2570*/  HFMA2 R14, -RZ, RZ, 1.5048828125, 33.21875 ;  /* 0x3e055027ff0e7431 */ /* 0x000fe200000001ff */
[----:B------:R-:W-:Y:S01]  /*2580*/  BSSY.RECONVERGENT B1, `(.L_x_130) ;  /* 0x000003e000017945 */ /* 0x000fe20003800200 */
[----:B--2---:R-:W-:-:S04]  /*2590*/  SHF.R.U32.HI R10, RZ, 0x2, R5 ;  /* 0x00000002ff0a7819 */ /* 0x004fc80000011605 */
[----:B------:R-:W-:Y:S01]  /*25a0*/  LOP3.LUT R10, R10, R5, RZ, 0x3c, !PT ;  /* 0x000000050a0a7212 */ /* 0x000fe200078e3cff */
[----:B---3--:R-:W-:Y:S01]  /*25b0*/  IMAD.SHL.U32 R5, R7, 0x10, RZ ;  /* 0x0000001007057824 */ /* 0x008fe200078e00ff */
[----:B------:R0:W-:Y:S02]  /*25c0*/  STG.E.64 desc[UR4][R2.64+0x8], R6 ;  /* 0x0000080602007986 */ /* 0x0001e4000c101b04 */
[----:B------:R-:W-:-:S04]  /*25d0*/  SHF.L.U32 R11, R10, 0x1, RZ ;  /* 0x000000010a0b7819 */ /* 0x000fc800000006ff */
[----:B------:R-:W-:-:S04]  /*25e0*/  LOP3.LUT R10, R10, R11, R5, 0x96, !PT ;  /* 0x0000000b0a0a7212 */ /* 0x000fc800078e9605 */
[----:B------:R-:W-:-:S04]  /*25f0*/  LOP3.LUT R10, R10, R7, RZ, 0x3c, !PT ;  /* 0x000000070a0a7212 */ /* 0x000fc800078e3cff */
[----:B------:R-:W-:-:S04]  /*2600*/  IADD3 R5, PT, PT, R4, 0x587c5, R10 ;  /* 0x000587c504057810 */ /* 0x000fc80007ffe00a */
[----:B------:R-:W-:-:S05]  /*2610*/  I2FP.F32.U32 R5, R5 ;  /* 0x0000000500057245 */ /* 0x000fca0000201000 */
[----:B------:R-:W-:-:S05]  /*2620*/  FFMA R0, R5, R0, 1.1641532182693481445e-10 ;  /* 0x2f00000005007423 */ /* 0x000fca0000000000 */
[----:B------:R-:W-:-:S04]  /*2630*/  FSETP.GEU.AND P0, PT, R0, 1.175494350822287508e-38, PT ;  /* 0x008000000000780b */ /* 0x000fc80003f0e000 */
[----:B------:R-:W-:-:S09]  /*2640*/  FSEL R11, RZ, -23, P0 ;  /* 0xc1b80000ff0b7808 */ /* 0x000fd20000000000 */
[----:B------:R-:W-:-:S05]  /*2650*/  @!P0 FMUL R0, R0, 8388608 ;  /* 0x4b00000000008820 */ /* 0x000fca0000400000 */
[C---:B------:R-:W-:Y:S02]  /*2660*/  IADD3 R5, PT, PT, R0.reuse, -0x3f2aaaab, RZ ;  /* 0xc0d5555500057810 */ /* 0x040fe40007ffe0ff */
[----:B------:R-:W-:Y:S02]  /*2670*/  ISETP.GT.U32.AND P0, PT, R0, 0x7f7fffff, PT ;  /* 0x7f7fffff0000780c */ /* 0x000fe40003f04070 */
[----:B------:R-:W-:-:S04]  /*2680*/  LOP3.LUT R13, R5, 0xff800000, RZ, 0xc0, !PT ;  /* 0xff800000050d7812 */ /* 0x000fc800078ec0ff */
[----:B------:R-:W-:-:S05]  /*2690*/  IADD3 R5, PT, PT, R0, -R13, RZ ;  /* 0x8000000d00057210 */ /* 0x000fca0007ffe0ff */
[----:B------:R-:W-:Y:S01]  /*26a0*/  FADD R15, R5, -1 ;  /* 0xbf800000050f7421 */ /* 0x000fe20000000000 */
[----:B----4-:R-:W-:-:S03]  /*26b0*/  SHF.R.U32.HI R5, RZ, 0x2, R8 ;  /* 0x00000002ff057819 */ /* 0x010fc60000011608 */
[----:B------:R-:W-:Y:S01]  /*26c0*/  FFMA R14, R15, -R14, 0.14084610342979431152 ;  /* 0x3e1039f60f0e7423 */ /* 0x000fe2000000080e */
[----:B------:R-:W-:Y:S02]  /*26d0*/  LOP3.LUT R5, R5, R8, RZ, 0x3c, !PT ;  /* 0x0000000805057212 */ /* 0x000fe400078e3cff */
[----:B------:R-:W-:Y:S01]  /*26e0*/  SHF.L.U32 R8, R10, 0x4, RZ ;  /* 0x000000040a087819 */ /* 0x000fe200000006ff */
[----:B------:R-:W-:-:S04]  /*26f0*/  FFMA R14, R15, R14, -0.12148627638816833496 ;  /* 0xbdf8cdcc0f0e7423 */ /* 0x000fc8000000000e */
[----:B------:R-:W-:-:S04]  /*2700*/  FFMA R14, R15, R14, 0.13980610668659210205 ;  /* 0x3e0f29550f0e7423 */ /* 0x000fc8000000000e */
[----:B------:R-:W-:-:S04]  /*2710*/  FFMA R14, R15, R14, -0.16684235632419586182 ;  /* 0xbe2ad8b90f0e7423 */ /* 0x000fc8000000000e */
[----:B------:R-:W-:-:S04]  /*2720*/  FFMA R14, R15, R14, 0.20012299716472625732 ;  /* 0x3e4ced0b0f0e7423 */ /* 0x000fc8000000000e */
[----:B------:R-:W-:-:S04]  /*2730*/  FFMA R14, R15, R14, -0.24999669194221496582 ;  /* 0xbe7fff220f0e7423 */ /* 0x000fc8000000000e */
[----:B------:R-:W-:-:S04]  /*2740*/  FFMA R14, R15, R14, 0.33333182334899902344 ;  /* 0x3eaaaa780f0e7423 */ /* 0x000fc8000000000e */
[C---:B------:R-:W-:Y:S01]  /*2750*/  FFMA R16, R15.reuse, R14, -0.5 ;  /* 0xbf0000000f107423 */ /* 0x040fe2000000000e */
[----:B------:R-:W-:Y:S01]  /*2760*/  I2FP.F32.S32 R14, R13 ;  /* 0x0000000d000e7245 */ /* 0x000fe20000201400 */
[----:B------:R-:W-:Y:S02]  /*2770*/  IMAD.MOV.U32 R13, RZ, RZ, 0x7f800000 ;  /* 0x7f800000ff0d7424 */ /* 0x000fe400078e00ff */
[----:B------:R-:W-:Y:S02]  /*2780*/  FMUL R16, R15, R16 ;  /* 0x000000100f107220 */ /* 0x000fe40000400000 */
[----:B------:R-:W-:Y:S01]  /*2790*/  FFMA R14, R14, 1.1920928955078125e-07, R11 ;  /* 0x340000000e0e7823 */ /* 0x000fe2000000000b */
[----:B------:R-:W-:Y:S01]  /*27a0*/  SHF.L.U32 R11, R5, 0x1, RZ ;  /* 0x00000001050b7819 */ /* 0x000fe200000006ff */
[----:B------:R-:W-:-:S03]  /*27b0*/  FFMA R15, R15, R16, R15 ;  /* 0x000000100f0f7223 */ /* 0x000fc6000000000f */
[----:B------:R-:W-:Y:S01]  /*27c0*/  LOP3.LUT R11, R5, R11, R8, 0x96, !PT ;  /* 0x0000000b050b7212 */ /* 0x000fe200078e9608 */
[----:B------:R-:W-:Y:S01]  /*27d0*/  FFMA R14, R14, 0.69314718246459960938, R15 ;  /* 0x3f3172180e0e7823 */ /* 0x000fe2000000000f */
[C---:B------:R-:W-:Y:S01]  /*27e0*/  @P0 FFMA R14, R0.reuse, R13, +INF ;  /* 0x7f800000000e0423 */ /* 0x040fe2000000000d */
[----:B------:R-:W-:Y:S02]  /*27f0*/  FSETP.NEU.AND P0, PT, R0, RZ, PT ;  /* 0x000000ff0000720b */ /* 0x000fe40003f0d000 */
[----:B------:R-:W-:Y:S01]  /*2800*/  IADD3 R8, PT, PT, R4, 0xb0f8a, RZ ;  /* 0x000b0f8a04087810 */ /* 0x000fe20007ffe0ff */
[----:B------:R-:W-:Y:S01]  /*2810*/  FMUL R14, R14, -2 ;  /* 0xc00000000e0e7820 */ /* 0x000fe20000400000 */
[----:B------:R-:W-:Y:S02]  /*2820*/  LOP3.LUT R11, R11, R10, RZ, 0x3c, !PT ;  /* 0x0000000a0b0b7212 */ /* 0x000fe400078e3cff */
[----:B------:R-:W-:Y:S01]  /*2830*/  MOV R13, 0x30c90fdb ;  /* 0x30c90fdb000d7802 */ /* 0x000fe20000000f00 */
[----:B------:R0:W-:Y:S01]  /*2840*/  STG.E.64 desc[UR4][R2.64], R8 ;  /* 0x0000000802007986 */ /* 0x0001e2000c101b04 */
[----:B------:R-:W-:-:S02]  /*2850*/  FSEL R14, R14, +INF , P0 ;  /* 0x7f8000000e0e7808 */ /* 0x000fc40000000000 */
[----:B------:R-:W-:Y:S01]  /*2860*/  IADD3 R0, PT, PT, R11, R8, RZ ;  /* 0x000000080b007210 */ /* 0x000fe20007ffe0ff */
[----:B------:R0:W-:Y:S01]  /*2870*/  STG.E.64 desc[UR4][R2.64+0x10], R10 ;  /* 0x0000100a02007986 */ /* 0x0001e2000c101b04 */
[----:B------:R-:W-:Y:S01]  /*2880*/  IADD3 R4, PT, PT, R14, -0xd000000, RZ ;  /* 0xf30000000e047810 */ /* 0x000fe20007ffe0ff */
[----:B------:R0:W2:Y:S01]  /*2890*/  MUFU.RSQ R5, R14 ;  /* 0x0000000e00057308 */ /* 0x0000a20000001400 */
[----:B------:R-:W-:Y:S02]  /*28a0*/  I2FP.F32.U32 R0, R0 ;  /* 0x0000000000007245 */ /* 0x000fe40000201000 */
[----:B------:R-:W-:-:S03]  /*28b0*/  ISETP.GT.U32.AND P0, PT, R4, 0x727fffff, PT ;  /* 0x727fffff0400780c */ /* 0x000fc60003f04070 */
[----:B------:R-:W-:-:S10]  /*28c0*/  FFMA R13, R0, R13, 7.314590599882819788e-10 ;  /* 0x30490fdb000d7423 */ /* 0x000fd4000000000d */
[----:B0-----:R-:W-:Y:S05]  /*28d0*/  @!P0 BRA `(.L_x_131) ;  /* 0x0000000000108947 */ /* 0x001fea0003800000 */
[----:B------:R-:W-:Y:S02]  /*28e0*/  MOV R0, R14 ;  /* 0x0000000e00007202 */ /* 0x000fe40000000f00 */
[----:B------:R-:W-:-:S07]  /*28f0*/  MOV R9, 0x2910 ;  /* 0x0000291000097802 */ /* 0x000fce0000000f00 */
[----:B-12---:R-:W-:Y:S05]  /*2900*/  CALL.REL.NOINC `($__internal_2_$__cuda_sm20_sqrt_rn_f32_slowpath) ;  /* 0x0000000400b47944 */ /* 0x006fea0003c00000 */
[----:B------:R-:W-:Y:S05]  /*2910*/  BRA `(.L_x_132) ;  /* 0x0000000000107947 */ /* 0x000fea0003800000 */
.L_x_131:
[----:B--2---:R-:W-:Y:S01]  /*2920*/  FMUL.FTZ R7, R14, R5 ;  /* 0x000000050e077220 */ /* 0x004fe20000410000 */
[----:B------:R-:W-:-:S03]  /*2930*/  FMUL.FTZ R5, R5, 0.5 ;  /* 0x3f00000005057820 */ /* 0x000fc60000410000 */
[----:B------:R-:W-:-:S04]  /*2940*/  FFMA R0, -R7, R7, R14 ;  /* 0x0000000707007223 */ /* 0x000fc8000000010e */
[----:B------:R-:W-:-:S07]  /*2950*/  FFMA R0, R0, R5, R7 ;  /* 0x0000000500007223 */ /* 0x000fce0000000007 */
.L_x_132:
[----:B------:R-:W-:Y:S05]  /*2960*/  BSYNC.RECONVERGENT B1 ;  /* 0x0000000000017941 */ /* 0x000fea0003800200 */
.L_x_130:
[----:B------:R-:W-:Y:S01]  /*2970*/  FMUL.RZ R13, R13, 0.15915493667125701904 ;  /* 0x3e22f9830d0d7820 */ /* 0x000fe2000040c000 */
[----:B------:R-:W-:-:S03]  /*2980*/  HFMA2 R9, -RZ, RZ, 0, 5.9604644775390625e-08 ;  /* 0x00000001ff097431 */ /* 0x000fc600000001ff */
[----:B------:R-:W0:Y:S02]  /*2990*/  MUFU.COS R5, R13 ;  /* 0x0000000d00057308 */ /* 0x000e240000000000 */
[----:B------:R2:W-:Y:S01]  /*29a0*/  STG.E desc[UR4][R2.64+0x18], R9 ;  /* 0x0000180902007986 */ /* 0x0005e2000c101904 */
[----:B0-----:R-:W-:-:S05]  /*29b0*/  FMUL R7, R5, R0 ;  /* 0x0000000005077220 */ /* 0x001fca0000400000 */
[----:B------:R-:W0:Y:S01]  /*29c0*/  MUFU.SIN R5, R13 ;  /* 0x0000000d00057308 */ /* 0x000e220000000400 */
[----:B------:R2:W-:Y:S01]  /*29d0*/  STG.E desc[UR4][R2.64+0x20], R7 ;  /* 0x0000200702007986 */ /* 0x0005e2000c101904 */
[----:B0-----:R-:W-:Y:S01]  /*29e0*/  FMUL R0, R5, R0 ;  /* 0x0000000005007220 */ /* 0x001fe20000400000 */
[----:B--2---:R-:W-:Y:S06]  /*29f0*/  BRA `(.L_x_133) ;  /* 0x0000000000087947 */ /* 0x004fec0003800000 */
.L_x_129:
[----:B------:R0:W5:Y:S04]  /*2a00*/  LDG.E R0, desc[UR4][R2.64+0x20] ;  /* 0x0000200402007981 */ /* 0x000168000c1e1900 */
[----:B------:R0:W-:Y:S02]  /*2a10*/  STG.E desc[UR4][R2.64+0x18], RZ ;  /* 0x000018ff02007986 */ /* 0x0001e4000c101904 */
.L_x_133:
[----:B------:R-:W-:Y:S05]  /*2a20*/  BSYNC.RECONVERGENT B0 ;  /* 0x0000000000007941 */ /* 0x000fea0003800200 */
.L_x_128:
[----:B------:R-:W2:Y:S01]  /*2a30*/  LDC.64 R4, c[0x0][0x380] ;  /* 0x0000e000ff047b82 */ /* 0x000ea20000000a00 */
[----:B-----5:R-:W-:Y:S01]  /*2a40*/  FMUL R7, R0, 4.0824828147888183594 ;  /* 0x4082a3b300077820 */ /* 0x020fe20000400000 */
[----:B--2---:R-:W-:-:S05]  /*2a50*/  IMAD.WIDE R12, R12, 0x8, R4 ;  /* 0x000000080c0c7825 */ /* 0x004fca00078e0204 */
        /* <DEDUP_REMOVED lines=15> */
[----:B------:R-:W-:Y:S02]  /*2b50*/  LOP3.LUT R10, R0, R10, R5, 0x96, !PT ;  /* 0x0000000a000a7212 */ /* 0x000fe400078e9605 */
[----:B------:R-:W-:Y:S02]  /*2b60*/  MOV R5, 0x2f800000 ;  /* 0x2f80000000057802 */ /* 0x000fe40000000f00 */
[----:B------:R-:W-:-:S04]  /*2b70*/  LOP3.LUT R10, R10, R7, RZ, 0x3c, !PT ;  /* 0x000000070a0a7212 */ /* 0x000fc800078e3cff */
[----:B------:R-:W-:-:S04]  /*2b80*/  IADD3 R0, PT, PT, R4, 0x587c5, R10 ;  /* 0x000587c504007810 */ /* 0x000fc80007ffe00a */
[----:B------:R-:W-:-:S05]  /*2b90*/  I2FP.F32.U32 R0, R0 ;  /* 0x0000000000007245 */ /* 0x000fca0000201000 */
[----:B------:R-:W-:-:S05]  /*2ba0*/  FFMA R0, R0, R5, 1.1641532182693481445e-10 ;  /* 0x2f00000000007423 */ /* 0x000fca0000000005 */
[----:B------:R-:W-:-:S13]  /*2bb0*/  FSETP.GEU.AND P0, PT, R0, 1.175494350822287508e-38, PT ;  /* 0x008000000000780b */ /* 0x000fda0003f0e000 */
[----:B------:R-:W-:-:S05]  /*2bc0*/  @!P0 FMUL R0, R0, 8388608 ;  /* 0x4b00000000008820 */ /* 0x000fca0000400000 */
[----:B------:R-:W-:-:S04]  /*2bd0*/  IADD3 R5, PT, PT, R0, -0x3f2aaaab, RZ ;  /* 0xc0d5555500057810 */ /* 0x000fc80007ffe0ff */
[----:B------:R-:W-:-:S04]  /*2be0*/  LOP3.LUT R15, R5, 0xff800000, RZ, 0xc0, !PT ;  /* 0xff800000050f7812 */ /* 0x000fc800078ec0ff */
[-C--:B------:R-:W-:Y:S02]  /*2bf0*/  IADD3 R5, PT, PT, R0, -R15.reuse, RZ ;  /* 0x8000000f00057210 */ /* 0x080fe40007ffe0ff */
[----:B------:R-:W-:Y:S02]  /*2c00*/  I2FP.F32.S32 R14, R15 ;  /* 0x0000000f000e7245 */ /* 0x000fe40000201400 */
[----:B------:R-:W-:Y:S01]  /*2c10*/  MOV R15, 0x7f800000 ;  /* 0x7f800000000f7802 */ /* 0x000fe20000000f00 */
[----:B------:R-:W-:-:S04]  /*2c20*/  FADD R16, R5, -1 ;  /* 0xbf80000005107421 */ /* 0x000fc80000000000 */
[----:B------:R-:W-:-:S04]  /*2c30*/  FFMA R5, R16, -R11, 0.14084610342979431152 ;  /* 0x3e1039f610057423 */ /* 0x000fc8000000080b */
[----:B------:R-:W-:-:S04]  /*2c40*/  FFMA R5, R16, R5, -0.12148627638816833496 ;  /* 0xbdf8cdcc10057423 */ /* 0x000fc80000000005 */
[----:B------:R-:W-:-:S04]  /*2c50*/  FFMA R5, R16, R5, 0.13980610668659210205 ;  /* 0x3e0f295510057423 */ /* 0x000fc80000000005 */
[----:B------:R-:W-:-:S04]  /*2c60*/  FFMA R5, R16, R5, -0.16684235632419586182 ;  /* 0xbe2ad8b910057423 */ /* 0x000fc80000000005 */
[----:B------:R-:W-:-:S04]  /*2c70*/  FFMA R5, R16, R5, 0.20012299716472625732 ;  /* 0x3e4ced0b10057423 */ /* 0x000fc80000000005 */
[----:B------:R-:W-:-:S04]  /*2c80*/  FFMA R5, R16, R5, -0.24999669194221496582 ;  /* 0xbe7fff2210057423 */ /* 0x000fc80000000005 */
[----:B------:R-:W-:Y:S01]  /*2c90*/  FFMA R11, R16, R5, 0.33333182334899902344 ;  /* 0x3eaaaa78100b7423 */ /* 0x000fe20000000005 */
[----:B----4-:R-:W-:-:S03]  /*2ca0*/  SHF.R.U32.HI R5, RZ, 0x2, R8 ;  /* 0x00000002ff057819 */ /* 0x010fc60000011608 */
[----:B------:R-:W-:Y:S01]  /*2cb0*/  FFMA R17, R16, R11, -0.5 ;  /* 0xbf00000010117423 */ /* 0x000fe2000000000b */
[----:B------:R-:W-:Y:S02]  /*2cc0*/  FSEL R11, RZ, -23, P0 ;  /* 0xc1b80000ff0b7808 */ /* 0x000fe40000000000 */
[----:B------:R-:W-:Y:S01]  /*2cd0*/  ISETP.GT.U32.AND P0, PT, R0, 0x7f7fffff, PT ;  /* 0x7f7fffff0000780c */ /* 0x000fe20003f04070 */
[----:B------:R-:W-:Y:S01]  /*2ce0*/  FMUL R17, R16, R17 ;  /* 0x0000001110117220 */ /* 0x000fe20000400000 */
[----:B------:R-:W-:Y:S01]  /*2cf0*/  LOP3.LUT R5, R5, R8, RZ, 0x3c, !PT ;  /* 0x0000000805057212 */ /* 0x000fe200078e3cff */
[----:B------:R-:W-:Y:S01]  /*2d00*/  FFMA R14, R14, 1.1920928955078125e-07, R11 ;  /* 0x340000000e0e7823 */ /* 0x000fe2000000000b */
[----:B------:R-:W-:Y:S02]  /*2d10*/  IMAD.SHL.U32 R8, R10, 0x10, RZ ;  /* 0x000000100a087824 */ /* 0x000fe400078e00ff */
[----:B------:R-:W-:Y:S01]  /*2d20*/  FFMA R17, R16, R17, R16 ;  /* 0x0000001110117223 */ /* 0x000fe20000000010 */
[----:B------:R-:W-:-:S03]  /*2d30*/  SHF.L.U32 R11, R5, 0x1, RZ ;  /* 0x00000001050b7819 */ /* 0x000fc600000006ff */
[----:B------:R-:W-:Y:S01]  /*2d40*/  FFMA R14, R14, 0.69314718246459960938, R17 ;  /* 0x3f3172180e0e7823 */ /* 0x000fe20000000011 */
[----:B------:R-:W-:Y:S02]  /*2d50*/  LOP3.LUT R11, R5, R11, R8, 0x96, !PT ;  /* 0x0000000b050b7212 */ /* 0x000fe400078e9608 */
[----:B------:R-:W-:Y:S01]  /*2d60*/  IADD3 R8, PT, PT, R4, 0xb0f8a, RZ ;  /* 0x000b0f8a04087810 */ /* 0x000fe20007ffe0ff */
[C---:B------:R-:W-:Y:S01]  /*2d70*/  @P0 FFMA R14, R0.reuse, R15, +INF ;  /* 0x7f800000000e0423 */ /* 0x040fe2000000000f */
[----:B------:R-:W-:Y:S01]  /*2d80*/  FSETP.NEU.AND P0, PT, R0, RZ, PT ;  /* 0x000000ff0000720b */ /* 0x000fe20003f0d000 */
[----:B------:R-:W-:Y:S01]  /*2d90*/  HFMA2 R15, -RZ, RZ, 0.1495361328125, 0.0004794597625732421875 ;  /* 0x30c90fdbff0f7431 */ /* 0x000fe200000001ff */
[----:B------:R-:W-:Y:S01]  /*2da0*/  LOP3.LUT R11, R11, R10, RZ, 0x3c, !PT ;  /* 0x0000000a0b0b7212 */ /* 0x000fe200078e3cff */
[----:B------:R-:W-:Y:S01]  /*2db0*/  FMUL R14, R14, -2 ;  /* 0xc00000000e0e7820 */ /* 0x000fe20000400000 */
[----:B------:R2:W-:Y:S02]  /*2dc0*/  STG.E.64 desc[UR4][R2.64], R8 ;  /* 0x0000000802007986 */ /* 0x0005e4000c101b04 */
[----:B------:R-:W-:-:S02]  /*2dd0*/  IADD3 R0, PT, PT, R11, R8, RZ ;  /* 0x000000080b007210 */ /* 0x000fc40007ffe0ff */
[----:B------:R-:W-:Y:S01]  /*2de0*/  FSEL R4, R14, +INF , P0 ;  /* 0x7f8000000e047808 */ /* 0x000fe20000000000 */
[----:B------:R2:W-:Y:S01]  /*2df0*/  STG.E.64 desc[UR4][R2.64+0x10], R10 ;  /* 0x0000100a02007986 */ /* 0x0005e2000c101b04 */
[----:B------:R-:W-:Y:S02]  /*2e00*/  I2FP.F32.U32 R0, R0 ;  /* 0x0000000000007245 */ /* 0x000fe40000201000 */
[----:B------:R-:W-:Y:S01]  /*2e10*/  IADD3 R14, PT, PT, R4, -0xd000000, RZ ;  /* 0xf3000000040e7810 */ /* 0x000fe20007ffe0ff */
[----:B------:R2:W3:Y:S03]  /*2e20*/  MUFU.RSQ R5, R4 ;  /* 0x0000000400057308 */ /* 0x0004e60000001400 */
[----:B------:R-:W-:Y:S01]  /*2e30*/  ISETP.GT.U32.AND P0, PT, R14, 0x727fffff, PT ;  /* 0x727fffff0e00780c */ /* 0x000fe20003f04070 */
[----:B------:R-:W-:-:S12]  /*2e40*/  FFMA R14, R0, R15, 7.314590599882819788e-10 ;  /* 0x30490fdb000e7423 */ /* 0x000fd8000000000f */
[----:B--2---:R-:W-:Y:S05]  /*2e50*/  @!P0 BRA `(.L_x_137) ;  /* 0x0000000000108947 */ /* 0x004fea0003800000 */
[----:B------:R-:W-:Y:S02]  /*2e60*/  MOV R0, R4 ;  /* 0x0000000400007202 */ /* 0x000fe40000000f00 */
[----:B------:R-:W-:-:S07]  /*2e70*/  MOV R9, 0x2e90 ;  /* 0x00002e9000097802 */ /* 0x000fce0000000f00 */
[----:B01-3--:R-:W-:Y:S05]  /*2e80*/  CALL.REL.NOINC `($__internal_2_$__cuda_sm20_sqrt_rn_f32_slowpath) ;  /* 0x0000000000547944 */ /* 0x00bfea0003c00000 */
[----:B------:R-:W-:Y:S05]  /*2e90*/  BRA `(.L_x_138) ;  /* 0x0000000000107947 */ /* 0x000fea0003800000 */
.L_x_137:
[----:B---3--:R-:W-:Y:S01]  /*2ea0*/  FMUL.FTZ R7, R4, R5 ;  /* 0x0000000504077220 */ /* 0x008fe20000410000 */
[----:B------:R-:W-:-:S03]  /*2eb0*/  FMUL.FTZ R5, R5, 0.5 ;  /* 0x3f00000005057820 */ /* 0x000fc60000410000 */
[----:B------:R-:W-:-:S04]  /*2ec0*/  FFMA R0, -R7, R7, R4 ;  /* 0x0000000707007223 */ /* 0x000fc80000000104 */
[----:B------:R-:W-:-:S07]  /*2ed0*/  FFMA R0, R0, R5, R7 ;  /* 0x0000000500007223 */ /* 0x000fce0000000007 */
.L_x_138:
[----:B------:R-:W-:Y:S05]  /*2ee0*/  BSYNC.RECONVERGENT B1 ;  /* 0x0000000000017941 */ /* 0x000fea0003800200 */
.L_x_136:
[----:B------:R-:W-:Y:S01]  /*2ef0*/  FMUL.RZ R14, R14, 0.15915493667125701904 ;  /* 0x3e22f9830e0e7820 */ /* 0x000fe2000040c000 */
[----:B------:R-:W-:-:S03]  /*2f00*/  IMAD.MOV.U32 R9, RZ, RZ, 0x1 ;  /* 0x00000001ff097424 */ /* 0x000fc600078e00ff */
[----:B------:R-:W2:Y:S02]  /*2f10*/  MUFU.COS R5, R14 ;  /* 0x0000000e00057308 */ /* 0x000ea40000000000 */
[----:B------:R3:W-:Y:S01]  /*2f20*/  STG.E desc[UR4][R2.64+0x18], R9 ;  /* 0x0000180902007986 */ /* 0x0007e2000c101904 */
[----:B--2---:R-:W-:-:S05]  /*2f30*/  FMUL R7, R5, R0 ;  /* 0x0000000005077220 */ /* 0x004fca0000400000 */
[----:B------:R-:W2:Y:S01]  /*2f40*/  MUFU.SIN R5, R14 ;  /* 0x0000000e00057308 */ /* 0x000ea20000000400 */
[----:B------:R3:W-:Y:S01]  /*2f50*/  STG.E desc[UR4][R2.64+0x20], R7 ;  /* 0x0000200702007986 */ /* 0x0007e2000c101904 */
[----:B--2---:R-:W-:Y:S01]  /*2f60*/  FMUL R0, R5, R0 ;  /* 0x0000000005007220 */ /* 0x004fe20000400000 */
[----:B---3--:R-:W-:Y:S06]  /*2f70*/  BRA `(.L_x_139) ;  /* 0x0000000000087947 */ /* 0x008fec0003800000 */
.L_x_135:
[----:B------:R2:W5:Y:S04]  /*2f80*/  LDG.E R0, desc[UR4][R2.64+0x20] ;  /* 0x0000200402007981 */ /* 0x000568000c1e1900 */
[----:B------:R2:W-:Y:S02]  /*2f90*/  STG.E desc[UR4][R2.64+0x18], RZ ;  /* 0x000018ff02007986 */ /* 0x0005e4000c101904 */
.L_x_139:
[----:B------:R-:W-:Y:S05]  /*2fa0*/  BSYNC.RECONVERGENT B0 ;  /* 0x0000000000007941 */ /* 0x000fea0003800200 */
.L_x_134:
[----:B0-2--5:R-:W-:-:S05]  /*2fb0*/  FMUL R3, R0, 4.0824828147888183594 ;  /* 0x4082a3b300037820 */ /* 0x025fca0000400000 */
[----:B------:R-:W-:Y:S01]  /*2fc0*/  STG.E desc[UR4][R12.64+0x4], R3 ;  /* 0x000004030c007986 */ /* 0x000fe2000c101904 */
[----:B------:R-:W-:Y:S05]  /*2fd0*/  EXIT ;  /* 0x000000000000794d */ /* 0x000fea0003800000 */
        .weak           $__internal_2_$__cuda_sm20_sqrt_rn_f32_slowpath
        .type           $__internal_2_$__cuda_sm20_sqrt_rn_f32_slowpath,@function
        .size           $__internal_2_$__cuda_sm20_sqrt_rn_f32_slowpath,(.L_x_153 - $__internal_2_$__cuda_sm20_sqrt_rn_f32_slowpath)
$__internal_2_$__cuda_sm20_sqrt_rn_f32_slowpath:
[----:B------:R-:W-:-:S13]  /*2fe0*/  LOP3.LUT P0, RZ, R0, 0x7fffffff, RZ, 0xc0, !PT ;  /* 0x7fffffff00ff7812 */ /* 0x000fda000780c0ff */
[----:B------:R-:W-:Y:S01]  /*2ff0*/  @!P0 MOV R4, R0 ;  /* 0x0000000000048202 */ /* 0x000fe20000000f00 */
[----:B------:R-:W-:Y:S06]  /*3000*/  @!P0 BRA `(.L_x_140) ;  /* 0x0000000000408947 */ /* 0x000fec0003800000 */
[----:B------:R-:W-:-:S13]  /*3010*/  FSETP.GEU.FTZ.AND P0, PT, R0, RZ, PT ;  /* 0x000000ff0000720b */ /* 0x000fda0003f1e000 */
[----:B------:R-:W-:Y:S01]  /*3020*/  @!P0 MOV R4, 0x7fffffff ;  /* 0x7fffffff00048802 */ /* 0x000fe20000000f00 */
[----:B------:R-:W-:Y:S06]  /*3030*/  @!P0 BRA `(.L_x_140) ;  /* 0x0000000000348947 */ /* 0x000fec0003800000 */
[----:B------:R-:W-:-:S13]  /*3040*/  FSETP.GTU.FTZ.AND P0, PT, |R0|, +INF , PT ;  /* 0x7f8000000000780b */ /* 0x000fda0003f1c200 */
[----:B------:R-:W-:Y:S01]  /*3050*/  @P0 FADD.FTZ R4, R0, 1 ;  /* 0x3f80000000040421 */ /* 0x000fe20000010000 */
[----:B------:R-:W-:Y:S06]  /*3060*/  @P0 BRA `(.L_x_140) ;  /* 0x0000000000280947 */ /* 0x000fec0003800000 */
[----:B------:R-:W-:-:S13]  /*3070*/  FSETP.NEU.FTZ.AND P0, PT, |R0|, +INF , PT ;  /* 0x7f8000000000780b */ /* 0x000fda0003f1d200 */
[----:B------:R-:W-:-:S04]  /*3080*/  @P0 FFMA R5, R0, 1.84467440737095516160e+19, RZ ;  /* 0x5f80000000050823 */ /* 0x000fc800000000ff */
[----:B------:R-:W0:Y:S02]  /*3090*/  @P0 MUFU.RSQ R4, R5 ;  /* 0x0000000500040308 */ /* 0x000e240000001400 */
[----:B0-----:R-:W-:Y:S01]  /*30a0*/  @P0 FMUL.FTZ R6, R5, R4 ;  /* 0x0000000405060220 */ /* 0x001fe20000410000 */
[----:B------:R-:W-:Y:S01]  /*30b0*/  @P0 FMUL.FTZ R8, R4, 0.5 ;  /* 0x3f00000004080820 */ /* 0x000fe20000410000 */
[----:B------:R-:W-:Y:S02]  /*30c0*/  @!P0 MOV R4, R0 ;  /* 0x0000000000048202 */ /* 0x000fe40000000f00 */
[----:B------:R-:W-:-:S04]  /*30d0*/  @P0 FADD.FTZ R7, -R6, -RZ ;  /* 0x800000ff06070221 */ /* 0x000fc80000010100 */
[----:B------:R-:W-:-:S04]  /*30e0*/  @P0 FFMA R7, R6, R7, R5 ;  /* 0x0000000706070223 */ /* 0x000fc80000000005 */
[----:B------:R-:W-:-:S04]  /*30f0*/  @P0 FFMA R7, R7, R8, R6 ;  /* 0x0000000807070223 */ /* 0x000fc80000000006 */
[----:B------:R-:W-:-:S07]  /*3100*/  @P0 FMUL.FTZ R4, R7, 2.3283064365386962891e-10 ;  /* 0x2f80000007040820 */ /* 0x000fce0000410000 */
.L_x_140:
[----:B------:R-:W-:Y:S01]  /*3110*/  HFMA2 R5, -RZ, RZ, 0, 0 ;  /* 0x00000000ff057431 */ /* 0x000fe200000001ff */
[----:B------:R-:W-:Y:S02]  /*3120*/  MOV R0, R4 ;  /* 0x0000000400007202 */ /* 0x000fe40000000f00 */
[----:B------:R-:W-:-:S04]  /*3130*/  MOV R4, R9 ;  /* 0x0000000900047202 */ /* 0x000fc80000000f00 */
[----:B------:R-:W-:Y:S05]  /*3140*/  RET.REL.NODEC R4 `(_Z11inizializza14configurazioneP17curandStateXORWOW) ;  /* 0xffffffcc04ac7950 */ /* 0x000fea0003c3ffff */
.L_x_141:
        /* <DEDUP_REMOVED lines=11> */
.L_x_153:


//--------------------- .text._Z19setup_random_kernelP17curandStateXORWOW --------------------------
	.section	.text._Z19setup_random_kernelP17curandStateXORWOW,"ax",@progbits
	.align	128
        .global         _Z19setup_random_kernelP17curandStateXORWOW
        .type           _Z19setup_random_kernelP17curandStateXORWOW,@function
        .size           _Z19setup_random_kernelP17curandStateXORWOW,(.L_x_156 - _Z19setup_random_kernelP17curandStateXORWOW)
        .other          _Z19setup_random_kernelP17curandStateXORWOW,@"STO_CUDA_ENTRY STV_DEFAULT"
_Z19setup_random_kernelP17curandStateXORWOW:
.text._Z19setup_random_kernelP17curandStateXORWOW:
[----:B------:R-:W-:Y:S01]  /*0000*/  LDC R1, c[0x0][0x37c] ;  /* 0x0000df00ff017b82 */ /* 0x000fe20000000800 */
[----:B------:R-:W0:Y:S07]  /*0010*/  S2R R13, SR_TID.X ;  /* 0x00000000000d7919 */ /* 0x000e2e0000002100 */
[----:B------:R-:W0:Y:S01]  /*0020*/  S2UR UR6, SR_CTAID.X ;  /* 0x00000000000679c3 */ /* 0x000e220000002500 */
[----:B------:R-:W1:Y:S01]  /*0030*/  LDCU.64 UR4, c[0x0][0x358] ;  /* 0x00006b00ff0477ac */ /* 0x000e620008000a00 */
[----:B------:R-:W-:Y:S01]  /*0040*/  IMAD.MOV.U32 R2, RZ, RZ, 0x3198c20f ;  /* 0x3198c20fff027424 */ /* 0x000fe200078e00ff */
[----:B------:R-:W-:Y:S01]  /*0050*/  BSSY.RECONVERGENT B0, `(.L_x_142) ;  /* 0x00000df000007945 */ /* 0x000fe20003800200 */
[----:B------:R-:W-:-:S02]  /*0060*/  IMAD.MOV.U32 R3, RZ, RZ, 0x5efdb30c ;  /* 0x5efdb30cff037424 */ /* 0x000fc400078e00ff */
[----:B------:R-:W-:Y:S02]  /*0070*/  IMAD.MOV.U32 R4, RZ, RZ, 0x423bb012 ;  /* 0x423bb012ff047424 */ /* 0x000fe400078e00ff */
[----:B------:R-:W0:Y:S01]  /*0080*/  LDC R0, c[0x0][0x360] ;  /* 0x0000d800ff007b82 */ /* 0x000e220000000800 */
[----:B------:R-:W-:Y:S02]  /*0090*/  IMAD.MOV.U32 R5, RZ, RZ, -0x75bd8fc ;  /* 0xf8a42704ff057424 */ /* 0x000fe400078e00ff */
[----:B------:R-:W-:Y:S02]  /*00a0*/  IMAD.MOV.U32 R8, RZ, RZ, -0x23270784 ;  /* 0xdcd8f87cff087424 */ /* 0x000fe400078e00ff */
[----:B------:R-:W-:-:S03]  /*00b0*/  IMAD.MOV.U32 R9, RZ, RZ, 0x57fa2510 ;  /* 0x57fa2510ff097424 */ /* 0x000fc600078e00ff */
[----:B------:R-:W2:Y:S01]  /*00c0*/  LDC.64 R6, c[0x0][0x380] ;  /* 0x0000e000ff067b82 */ /* 0x000ea20000000a00 */
[----:B0-----:R-:W-:-:S05]  /*00d0*/  IMAD R13, R0, UR6, R13 ;  /* 0x00000006000d7c24 */ /* 0x001fca000f8e020d */
[C---:B------:R-:W-:Y:S01]  /*00e0*/  ISETP.NE.AND P0, PT, R13.reuse, RZ, PT ;  /* 0x000000ff0d00720c */ /* 0x040fe20003f05270 */
[----:B--2---:R-:W-:-:S05]  /*00f0*/  IMAD.WIDE R6, R13, 0x30, R6 ;  /* 0x000000300d067825 */ /* 0x004fca00078e0206 */
[----:B-1----:R0:W-:Y:S04]  /*0100*/  STG.E.64 desc[UR4][R6.64], R2 ;  /* 0x0000000206007986 */ /* 0x0021e8000c101b04 */
[----:B------:R0:W-:Y:S04]  /*0110*/  STG.E.64 desc[UR4][R6.64+0x8], R4 ;  /* 0x0000080406007986 */ /* 0x0001e8000c101b04 */
[----:B------:R0:W-:Y:S01]  /*0120*/  STG.E.64 desc[UR4][R6.64+0x10], R8 ;  /* 0x0000100806007986 */ /* 0x0001e2000c101b04 */
[----:B------:R-:W-:Y:S05]  /*0130*/  @!P0 BRA `(.L_x_143) ;  /* 0x0000000c00408947 */ /* 0x000fea0003800000 */
[----:B------:R-:W-:Y:S01]  /*0140*/  SHF.R.S32.HI R0, RZ, 0x1f, R13 ;  /* 0x0000001fff007819 */ /* 0x000fe2000001140d */
[----:B------:R-:W-:-:S07]  /*0150*/  IMAD.MOV.U32 R12, RZ, RZ, RZ ;  /* 0x000000ffff0c7224 */ /* 0x000fce00078e00ff */
.L_x_149:
[----:B0-----:R-:W-:Y:S01]  /*0160*/  LOP3.LUT R2, R13, 0x3, RZ, 0xc0, !PT ;  /* 0x000000030d027812 */ /* 0x001fe200078ec0ff */
[----:B------:R-:W-:Y:S03]  /*0170*/  BSSY.RECONVERGENT B1, `(.L_x_144) ;  /* 0x00000c6000017945 */ /* 0x000fe60003800200 */
[----:B------:R-:W-:-:S04]  /*0180*/  ISETP.NE.U32.AND P0, PT, R2, RZ, PT ;  /* 0x000000ff0200720c */ /* 0x000fc80003f05070 */
[----:B------:R-:W-:-:S13]  /*0190*/  ISETP.NE.AND.EX P0, PT, RZ, RZ, PT, P0 ;  /* 0x000000ffff00720c */ /* 0x000fda0003f05300 */
[----:B------:R-:W-:Y:S05]  /*01a0*/  @!P0 BRA `(.L_x_145) ;  /* 0x0000000c00088947 */ /* 0x000fea0003800000 */
[----:B------:R-:W0:Y:S01]  /*01b0*/  LDC.64 R8, c[0x4][RZ] ;  /* 0x01000000ff087b82 */ /* 0x000e220000000a00 */
[----:B------:R-:W-:Y:S02]  /*01c0*/  IMAD.MOV.U32 R14, RZ, RZ, RZ ;  /* 0x000000ffff0e7224 */ /* 0x000fe400078e00ff */
[----:B0-----:R-:W-:-:S07]  /*01d0*/  IMAD.WIDE.U32 R8, R12, 0xc80, R8 ;  /* 0x00000c800c087825 */ /* 0x001fce00078e0008 */
.L_x_148:
[----:B0-----:R-:W-:Y:S01]  /*01e0*/  IMAD.MOV.U32 R15, RZ, RZ, RZ ;  /* 0x000000ffff0f7224 */ /* 0x001fe200078e00ff */
[----:B------:R-:W-:Y:S01]  /*01f0*/  CS2R R2, SRZ ;  /* 0x0000000000027805 */ /* 0x000fe2000001ff00 */
[----:B------:R-:W-:Y:S01]  /*0200*/  IMAD.MOV.U32 R17, RZ, RZ, RZ ;  /* 0x000000ffff117224 */ /* 0x000fe200078e00ff */
[----:B------:R-:W-:-:S07]  /*0210*/  CS2R R4, SRZ ;  /* 0x0000000000047805 */ /* 0x000fce000001ff00 */
.L_x_147:
[----:B------:R-:W-:-:S05]  /*0220*/  IMAD.WIDE.U32 R10, R17, 0x4, R6 ;  /* 0x00000004110a7825 */ /* 0x000fca00078e0006 */
[----:B------:R0:W5:Y:S01]  /*0230*/  LDG.E R16, desc[UR4][R10.64+0x4] ;  /* 0x000004040a107981 */ /* 0x000162000c1e1900 */
[----:B------:R-:W-:-:S07]  /*0240*/  IMAD.MOV.U32 R19, RZ, RZ, RZ ;  /* 0x000000ffff137224 */ /* 0x000fce00078e00ff */
.L_x_146:
[----:B-----5:R-:W-:Y:S01]  /*0250*/  SHF.R.U32.HI R24, RZ, R19, R16 ;  /* 0x00000013ff187219 */ /* 0x020fe20000011610 */
[----:B0-----:R-:W-:-:S03]  /*0260*/  IMAD.SHL.U32 R10, R17, 0x20, RZ ;  /* 0x00000020110a7824 */ /* 0x001fc600078e00ff */
[----:B------:R-:W-:Y:S01]  /*0270*/  LOP3.LUT R11, R24, 0x1, RZ, 0xc0, !PT ;  /* 0x00000001180b7812 */ /* 0x000fe200078ec0ff */
[----:B------:R-:W-:-:S03]  /*0280*/  IMAD.IADD R10, R10, 0x1, R19 ;  /* 0x000000010a0a7824 */ /* 0x000fc600078e0213 */
[----:B------:R-:W-:Y:S01]  /*0290*/  ISETP.NE.U32.AND P0, PT, R11, 0x1, PT ;  /* 0x000000010b00780c */ /* 0x000fe20003f05070 */
[----:B------:R-:W-:-:S03]  /*02a0*/  IMAD R11, R10, 0x5, RZ ;  /* 0x000000050a0b7824 */ /* 0x000fc600078e02ff */
[----:B------:R-:W-:Y:S01]  /*02b0*/  R2P PR, R24, 0x7e ;  /* 0x0000007e18007804 */ /* 0x000fe20000000000 */
[----:B------:R-:W-:-:S08]  /*02c0*/  IMAD.WIDE.U32 R10, R11, 0x4, R8 ;  /* 0x000000040b0a7825 */ /* 0x000fd000078e0008 */
[----:B------:R-:W2:Y:S04]  /*02d0*/  @!P0 LDG.E R18, desc[UR4][R10.64] ;  /* 0x000000040a128981 */ /* 0x000ea8000c1e1900 */
[----:B------:R-:W3:Y:S04]  /*02e0*/  @!P0 LDG.E R20, desc[UR4][R10.64+0x10] ;  /* 0x000010040a148981 */ /* 0x000ee8000c1e1900 */
[----:B------:R-:W4:Y:S04]  /*02f0*/  @P1 LDG.E R22, desc[UR4][R10.64+0x14] ;  /* 0x000014040a161981 */ /* 0x000f28000c1e1900 */
[----:B------:R-:W4:Y:S04]  /*0300*/  @P2 LDG.E R26, desc[UR4][R10.64+0x28] ;  /* 0x000028040a1a2981 */ /* 0x000f28000c1e1900 */
[----:B------:R-:W4:Y:S04]  /*0310*/  @!P0 LDG.E R21, desc[UR4][R10.64+0x4] ;  /* 0x000004040a158981 */ /* 0x000f28000c1e1900 */
[----:B------:R-:W4:Y:S04]  /*0320*/  @!P0 LDG.E R23, desc[UR4][R10.64+0xc] ;  /* 0x00000c040a178981 */ /* 0x000f28000c1e1900 */
[----:B------:R-:W4:Y:S04]  /*0330*/  @P1 LDG.E R25, desc[UR4][R10.64+0x18] ;  /* 0x000018040a191981 */ /* 0x000f28000c1e1900 */
[----:B------:R-:W4:Y:S04]  /*0340*/  @P3 LDG.E R28, desc[UR4][R10.64+0x3c] ;  /* 0x00003c040a1c3981 */ /* 0x000f28000c1e1900 */
[----:B------:R-:W4:Y:S01]  /*0350*/  @P6 LDG.E R27, desc[UR4][R10.64+0x7c] ;  /* 0x00007c040a1b6981 */ /* 0x000f22000c1e1900 */
[----:B--2---:R-:W-:-:S03]  /*0360*/  @!P0 LOP3.LUT R15, R15, R18, RZ, 0x3c, !PT ;  /* 0x000000120f0f8212 */ /* 0x004fc600078e3cff */
[----:B------:R-:W2:Y:S01]  /*0370*/  @!P0 LDG.E R18, desc[UR4][R10.64+0x8] ;  /* 0x000008040a128981 */ /* 0x000ea2000c1e1900 */
[----:B---3--:R-:W-:-:S03]  /*0380*/  @!P0 LOP3.LUT R3, R3, R20, RZ, 0x3c, !PT ;  /* 0x0000001403038212 */ /* 0x008fc600078e3cff */
[----:B------:R-:W3:Y:S01]  /*0390*/  @P1 LDG.E R20, desc[UR4][R10.64+0x24] ;  /* 0x000024040a141981 */ /* 0x000ee2000c1e1900 */
[----:B----4-:R-:W-:-:S03]  /*03a0*/  @P1 LOP3.LUT R15, R15, R22, RZ, 0x3c, !PT ;  /* 0x000000160f0f1212 */ /* 0x010fc600078e3cff */
[----:B------:R-:W4:Y:S01]  /*03b0*/  @P2 LDG.E R22, desc[UR4][R10.64+0x38] ;  /* 0x000038040a162981 */ /* 0x000f22000c1e1900 */
[----:B------:R-:W-:-:S03]  /*03c0*/  @P2 LOP3.LUT R15, R15, R26, RZ, 0x3c, !PT ;  /* 0x0000001a0f0f2212 */ /* 0x000fc600078e3cff */
[----:B------:R-:W4:Y:S01]  /*03d0*/  @P4 LDG.E R26, desc[UR4][R10.64+0x50] ;  /* 0x000050040a1a4981 */ /* 0x000f22000c1e1900 */
[----:B------:R-:W-:-:S03]  /*03e0*/  @!P0 LOP3.LUT R4, R4, R21, RZ, 0x3c, !PT ;  /* 0x0000001504048212 */ /* 0x000fc600078e3cff */
[----:B------:R-:W4:Y:S01]  /*03f0*/  @P1 LDG.E R21, desc[UR4][R10.64+0x20] ;  /* 0x000020040a151981 */ /* 0x000f22000c1e1900 */
[----:B------:R-:W-:-:S03]  /*0400*/  @!P0 LOP3.LUT R2, R2, R23, RZ, 0x3c, !PT ;  /* 0x0000001702028212 */ /* 0x000fc600078e3cff */
[----:B------:R-:W4:Y:S01]  /*0410*/  @P2 LDG.E R23, desc[UR4][R10.64+0x2c] ;  /* 0x00002c040a172981 */ /* 0x000f22000c1e1900 */
[----:B------:R-:W-:-:S03]  /*0420*/  @P1 LOP3.LUT R4, R4, R25, RZ, 0x3c, !PT ;  /* 0x0000001904041212 */ /* 0x000fc600078e3cff */
[----:B------:R-:W4:Y:S01]  /*0430*/  @P2 LDG.E R25, desc[UR4][R10.64+0x34] ;  /* 0x000034040a192981 */ /* 0x000f22000c1e1900 */
[----:B--2---:R-:W-:-:S03]  /*0440*/  @!P0 LOP3.LUT R5, R5, R18, RZ, 0x3c, !PT ;  /* 0x0000001205058212 */ /* 0x004fc600078e3cff */
[----:B------:R-:W2:Y:S01]  /*0450*/  @P1 LDG.E R18, desc[UR4][R10.64+0x1c] ;  /* 0x00001c040a121981 */ /* 0x000ea2000c1e1900 */
[----:B---3--:R-:W-:-:S03]  /*0460*/  @P1 LOP3.LUT R3, R3, R20, RZ, 0x3c, !PT ;  /* 0x0000001403031212 */ /* 0x008fc600078e3cff */
[----:B------:R-:W3:Y:S01]  /*0470*/  @P2 LDG.E R20, desc[UR4][R10.64+0x30] ;  /* 0x000030040a142981 */ /* 0x000ee2000c1e1900 */
[----:B----4-:R-:W-:-:S03]  /*0480*/  @P2 LOP3.LUT R3, R3, R22, RZ, 0x3c, !PT ;  /* 0x0000001603032212 */ /* 0x010fc600078e3cff */
[----:B------:R-:W4:Y:S01]  /*0490*/  @P3 LDG.E R22, desc[UR4][R10.64+0x4c] ;  /* 0x00004c040a163981 */ /* 0x000f22000c1e1900 */
[----:B------:R-:W-:-:S04]  /*04a0*/  @P3 LOP3.LUT R15, R15, R28, RZ, 0x3c, !PT ;  /* 0x0000001c0f0f3212 */ /* 0x000fc800078e3cff */
[----:B------:R-:W-:Y:S02]  /*04b0*/  @P4 LOP3.LUT R15, R15, R26, RZ, 0x3c, !PT ;  /* 0x0000001a0f0f4212 */ /* 0x000fe400078e3cff */
[----:B------:R-:W-:Y:S01]  /*04c0*/  @P1 LOP3.LUT R2, R2, R21, RZ, 0x3c, !PT ;  /* 0x0000001502021212 */ /* 0x000fe200078e3cff */
[----:B------:R-:W4:Y:S04]  /*04d0*/  @P5 LDG.E R26, desc[UR4][R10.64+0x64] ;  /* 0x000064040a1a5981 */ /* 0x000f28000c1e1900 */
[----:B------:R-:W4:Y:S01]  /*04e0*/  @P3 LDG.E R21, desc[UR4][R10.64+0x40] ;  /* 0x000040040a153981 */ /* 0x000f22000c1e1900 */
[----:B------:R-:W-:Y:S02]  /*04f0*/  @P2 LOP3.LUT R4, R4, R23, RZ, 0x3c, !PT ;  /* 0x0000001704042212 */ /* 0x000fe400078e3cff */
[----:B------:R-:W-:Y:S01]  /*0500*/  @P2 LOP3.LUT R2, R2, R25, RZ, 0x3c, !PT ;  /* 0x0000001902022212 */ /* 0x000fe200078e3cff */
[----:B------:R-:W4:Y:S04]  /*0510*/  @P3 LDG.E R23, desc[UR4][R10.64+0x48] ;  /* 0x000048040a173981 */ /* 0x000f28000c1e1900 */
[----:B------:R-:W4:Y:S01]  /*0520*/  @P4 LDG.E R25, desc[UR4][R10.64+0x54] ;  /* 0x000054040a194981 */ /* 0x000f22000c1e1900 */
[----:B--2---:R-:W-:-:S03]  /*0530*/  @P1 LOP3.LUT R5, R5, R18, RZ, 0x3c, !PT ;  /* 0x0000001205051212 */ /* 0x004fc600078e3cff */
[----:B------:R-:W2:Y:S01]  /*0540*/  @P3 LDG.E R18, desc[UR4][R10.64+0x44] ;  /* 0x000044040a123981 */ /* 0x000ea2000c1e1900 */
[----:B---3--:R-:W-:-:S03]  /*0550*/  @P2 LOP3.LUT R5, R5, R20, RZ, 0x3c, !PT ;  /* 0x0000001405052212 */ /* 0x008fc600078e3cff */
[----:B------:R-:W3:Y:S01]  /*0560*/  @P4 LDG.E R20, desc[UR4][R10.64+0x58] ;  /* 0x000058040a144981 */ /* 0x000ee2000c1e1900 */
[----:B----4-:R-:W-:-:S03]  /*0570*/  @P3 LOP3.LUT R3, R3, R22, RZ, 0x3c, !PT ;  /* 0x0000001603033212 */ /* 0x010fc600078e3cff */
[----:B------:R-:W4:Y:S01]  /*0580*/  @P4 LDG.E R22, desc[UR4][R10.64+0x60] ;  /* 0x000060040a164981 */ /* 0x000f22000c1e1900 */
[----:B------:R-:W-:Y:S02]  /*0590*/  LOP3.LUT P0, RZ, R24, 0x80, RZ, 0xc0, !PT ;  /* 0x0000008018ff7812 */ /* 0x000fe4000780c0ff */
[----:B------:R-:W-:Y:S02]  /*05a0*/  @P5 LOP3.LUT R15, R15, R26, RZ, 0x3c, !PT ;  /* 0x0000001a0f0f5212 */ /* 0x000fe400078e3cff */
[----:B------:R-:W4:Y:S01]  /*05b0*/  @P6 LDG.E R26, desc[UR4][R10.64+0x78] ;  /* 0x000078040a1a6981 */ /* 0x000f22000c1e1900 */
[----:B------:R-:W-:-:S03]  /*05c0*/  @P3 LOP3.LUT R4, R4, R21, RZ, 0x3c, !PT ;  /* 0x0000001504043212 */ /* 0x000fc600078e3cff */
[----:B------:R-:W4:Y:S01]  /*05d0*/  @P4 LDG.E R21, desc[UR4][R10.64+0x5c] ;  /* 0x00005c040a154981 */ /* 0x000f22000c1e1900 */
[----:B------:R-:W-:-:S03]  /*05e0*/  @P3 LOP3.LUT R2, R2, R23, RZ, 0x3c, !PT ;  /* 0x0000001702023212 */ /* 0x000fc600078e3cff */
[----:B------:R-:W4:Y:S01]  /*05f0*/  @P5 LDG.E R23, desc[UR4][R10.64+0x68] ;  /* 0x000068040a175981 */ /* 0x000f22000c1e1900 */
[----:B------:R-:W-:-:S03]  /*0600*/  @P4 LOP3.LUT R4, R4, R25, RZ, 0x3c, !PT ;  /* 0x0000001904044212 */ /* 0x000fc600078e3cff */
[----:B------:R-:W4:Y:S01]  /*0610*/  @P5 LDG.E R25, desc[UR4][R10.64+0x70] ;  /* 0x000070040a195981 */ /* 0x000f22000c1e1900 */
[----:B--2---:R-:W-:-:S03]  /*0620*/  @P3 LOP3.LUT R5, R5, R18, RZ, 0x3c, !PT ;  /* 0x0000001205053212 */ /* 0x004fc600078e3cff */
[----:B------:R-:W2:Y:S01]  /*0630*/  @P5 LDG.E R18, desc[UR4][R10.64+0x6c] ;  /* 0x00006c040a125981 */ /* 0x000ea2000c1e1900 */
[----:B---3--:R-:W-:-:S03]  /*0640*/  @P4 LOP3.LUT R5, R5, R20, RZ, 0x3c, !PT ;  /* 0x0000001405054212 */ /* 0x008fc600078e3cff */
[----:B------:R-:W3:Y:S01]  /*0650*/  @P5 LDG.E R20, desc[UR4][R10.64+0x74] ;  /* 0x000074040a145981 */ /* 0x000ee2000c1e1900 */
[----:B----4-:R-:W-:-:S03]  /*0660*/  @P4 LOP3.LUT R3, R3, R22, RZ, 0x3c, !PT ;  /* 0x0000001603034212 */ /* 0x010fc600078e3cff */
[----:B------:R-:W4:Y:S01]  /*0670*/  @P0 LDG.E R22, desc[UR4][R10.64+0x8c] ;  /* 0x00008c040a160981 */ /* 0x000f22000c1e1900 */
[----:B------:R-:W-:-:S03]  /*0680*/  @P6 LOP3.LUT R15, R15, R26, RZ, 0x3c, !PT ;  /* 0x0000001a0f0f6212 */ /* 0x000fc600078e3cff */
        /* <DEDUP_REMOVED lines=13> */
[----:B------:R-:W-:Y:S02]  /*0760*/  @P6 LOP3.LUT R4, R4, R27, RZ, 0x3c, !PT ;  /* 0x0000001b04046212 */ /* 0x000fe400078e3cff */
[----:B------:R-:W-:Y:S02]  /*0770*/  @P6 LOP3.LUT R2, R2, R21, RZ, 0x3c, !PT ;  /* 0x0000001502026212 */ /* 0x000fe400078e3cff */
[----:B------:R-:W-:Y:S02]  /*0780*/  @P0 LOP3.LUT R4, R4, R23, RZ, 0x3c, !PT ;  /* 0x0000001704040212 */ /* 0x000fe400078e3cff */
[----:B------:R-:W-:Y:S02]  /*0790*/  @P0 LOP3.LUT R2, R2, R25, RZ, 0x3c, !PT ;  /* 0x0000001902020212 */ /* 0x000fe400078e3cff */
[----:B--2---:R-:W-:Y:S02]  /*07a0*/  @P6 LOP3.LUT R5, R5, R18, RZ, 0x3c, !PT ;  /* 0x0000001205056212 */ /* 0x004fe400078e3cff */
[----:B---3--:R-:W-:-:S02]  /*07b0*/  @P6 LOP3.LUT R3, R3, R20, RZ, 0x3c, !PT ;  /* 0x0000001403036212 */ /* 0x008fc400078e3cff */
[----:B----4-:R-:W-:Y:S02]  /*07c0*/  @P0 LOP3.LUT R5, R5, R22, RZ, 0x3c, !PT ;  /* 0x0000001605050212 */ /* 0x010fe400078e3cff */
[----:B------:R-:W-:Y:S02]  /*07d0*/  @P0 LOP3.LUT R3, R3, R26, RZ, 0x3c, !PT ;  /* 0x0000001a03030212 */ /* 0x000fe400078e3cff */
[----:B------:R-:W-:-:S13]  /*07e0*/  R2P PR, R24.B1, 0x7f ;  /* 0x0000007f18007804 */ /* 0x000fda0000001000 */
[----:B------:R-:W2:Y:S04]  /*07f0*/  @P0 LDG.E R18, desc[UR4][R10.64+0xa0] ;  /* 0x0000a0040a120981 */ /* 0x000ea8000c1e1900 */
[----:B------:R-:W3:Y:S04]  /*0800*/  @P1 LDG.E R22, desc[UR4][R10.64+0xb4] ;  /* 0x0000b4040a161981 */ /* 0x000ee8000c1e1900 */
[----:B------:R-:W4:Y:S04]  /*0810*/  @P2 LDG.E R26, desc[UR4][R10.64+0xc8] ;  /* 0x0000c8040a1a2981 */ /* 0x000f28000c1e1900 */
[----:B------:R-:W4:Y:S04]  /*0820*/  @P3 LDG.E R28, desc[UR4][R10.64+0xdc] ;  /* 0x0000dc040a1c3981 */ /* 0x000f28000c1e1900 */
[----:B------:R-:W4:Y:S04]  /*0830*/  @P0 LDG.E R23, desc[UR4][R10.64+0xa4] ;  /* 0x0000a4040a170981 */ /* 0x000f28000c1e1900 */
[----:B------:R-:W4:Y:S04]  /*0840*/  @P0 LDG.E R20, desc[UR4][R10.64+0xa8] ;  /* 0x0000a8040a140981 */ /* 0x000f28000c1e1900 */
[----:B------:R-:W4:Y:S04]  /*0850*/  @P4 LDG.E R25, desc[UR4][R10.64+0xf0] ;  /* 0x0000f0040a194981 */ /* 0x000f28000c1e1900 */
        /* <DEDUP_REMOVED lines=21> */
[----:B------:R-:W-:Y:S02]  /*09b0*/  LOP3.LUT P0, RZ, R24, 0x8000, RZ, 0xc0, !PT ;  /* 0x0000800018ff7812 */ /* 0x000fe4000780c0ff */
[----:B----4-:R-:W-:Y:S01]  /*09c0*/  @P5 LOP3.LUT R15, R15, R26, RZ, 0x3c, !PT ;  /* 0x0000001a0f0f5212 */ /* 0x010fe200078e3cff */
[----:B------:R-:W4:Y:S04]  /*09d0*/  @P3 LDG.E R24, desc[UR4][R10.64+0xe4] ;  /* 0x0000e4040a183981 */ /* 0x000f28000c1e1900 */
[----:B------:R-:W2:Y:S01]  /*09e0*/  @P6 LDG.E R26, desc[UR4][R10.64+0x118] ;  /* 0x000118040a1a6981 */ /* 0x000ea2000c1e1900 */
        /* <DEDUP_REMOVED lines=8> */
[----:B---3--:R-:W-:-:S03]  /*0a70*/  @P2 LOP3.LUT R3, R3, R22, RZ, 0x3c, !PT ;  /* 0x0000001603032212 */ /* 0x008fc600078e3cff */
[----:B------:R-:W3:Y:S01]  /*0a80*/  @P4 LDG.E R22, desc[UR4][R10.64+0x100] ;  /* 0x000100040a164981 */ /* 0x000ee2000c1e1900 */
[----:B--2---:R-:W-:-:S03]  /*0a90*/  @P6 LOP3.LUT R15, R15, R26, RZ, 0x3c, !PT ;  /* 0x0000001a0f0f6212 */ /* 0x004fc600078e3cff */
[----:B------:R-:W2:Y:S01]  /*0aa0*/  @P0 LDG.E R26, desc[UR4][R10.64+0x12c] ;  /* 0x00012c040a1a0981 */ /* 0x000ea2000c1e1900 */
[----:B----4-:R-:W-:-:S03]  /*0ab0*/  @P2 LOP3.LUT R2, R2, R23, RZ, 0x3c, !PT ;  /* 0x0000001702022212 */ /* 0x010fc600078e3cff */
[----:B------:R-:W4:Y:S01]  /*0ac0*/  @P4 LDG.E R23, desc[UR4][R10.64+0xfc] ;  /* 0x0000fc040a174981 */ /* 0x000f22000c1e1900 */
[----:B------:R-:W-:-:S03]  /*0ad0*/  @P2 LOP3.LUT R5, R5, R20, RZ, 0x3c, !PT ;  /* 0x0000001405052212 */ /* 0x000fc600078e3cff */
[----:B------:R-:W4:Y:S01]  /*0ae0*/  @P4 LDG.E R20, desc[UR4][R10.64+0xf8] ;  /* 0x0000f8040a144981 */ /* 0x000f22000c1e1900 */
[----:B------:R-:W-:Y:S02]  /*0af0*/  @P3 LOP3.LUT R2, R2, R27, RZ, 0x3c, !PT ;  /* 0x0000001b02023212 */ /* 0x000fe400078e3cff */
[----:B------:R-:W-:Y:S01]  /*0b00*/  @P3 LOP3.LUT R4, R4, R25, RZ, 0x3c, !PT ;  /* 0x0000001904043212 */ /* 0x000fe200078e3cff */
[----:B------:R-:W4:Y:S01]  /*0b10*/  @P5 LDG.E R27, desc[UR4][R10.64+0x110] ;  /* 0x000110040a1b5981 */ /* 0x000f22000c1e1900 */
[----:B------:R-:W-:-:S03]  /*0b20*/  @P3 LOP3.LUT R5, R5, R24, RZ, 0x3c, !PT ;  /* 0x0000001805053212 */ /* 0x000fc600078e3cff */
[----:B------:R-:W4:Y:S04]  /*0b30*/  @P5 LDG.E R25, desc[UR4][R10.64+0x108] ;  /* 0x000108040a195981 */ /* 0x000f28000c1e1900 */
        /* <DEDUP_REMOVED lines=19> */
[----:B------:R-:W-:-:S05]  /*0c70*/  VIADD R19, R19, 0x10 ;  /* 0x0000001013137836 */ /* 0x000fca0000000000 */
[----:B------:R-:W-:Y:S02]  /*0c80*/  ISETP.NE.AND P1, PT, R19, 0x20, PT ;  /* 0x000000201300780c */ /* 0x000fe40003f25270 */
[----:B------:R-:W-:Y:S02]  /*0c90*/  @P5 LOP3.LUT R3, R3, R18, RZ, 0x3c, !PT ;  /* 0x0000001203035212 */ /* 0x000fe400078e3cff */
[----:B------:R-:W-:Y:S02]  /*0ca0*/  @P6 LOP3.LUT R4, R4, R21, RZ, 0x3c, !PT ;  /* 0x0000001504046212 */ /* 0x000fe400078e3cff */
[----:B---3--:R-:W-:-:S04]  /*0cb0*/  @P6 LOP3.LUT R3, R3, R22, RZ, 0x3c, !PT ;  /* 0x0000001603036212 */ /* 0x008fc800078e3cff */
[----:B--2---:R-:W-:Y:S02]  /*0cc0*/  @P0 LOP3.LUT R3, R3, R26, RZ, 0x3c, !PT ;  /* 0x0000001a03030212 */ /* 0x004fe400078e3cff */
[----:B----4-:R-:W-:Y:S02]  /*0cd0*/  @P6 LOP3.LUT R2, R2, R23, RZ, 0x3c, !PT ;  /* 0x0000001702026212 */ /* 0x010fe400078e3cff */
[----:B------:R-:W-:Y:S02]  /*0ce0*/  @P6 LOP3.LUT R5, R5, R20, RZ, 0x3c, !PT ;  /* 0x0000001405056212 */ /* 0x000fe400078e3cff */
[----:B------:R-:W-:Y:S02]  /*0cf0*/  @P0 LOP3.LUT R2, R2, R27, RZ, 0x3c, !PT ;  /* 0x0000001b02020212 */ /* 0x000fe400078e3cff */
[----:B------:R-:W-:Y:S02]  /*0d00*/  @P0 LOP3.LUT R4, R4, R25, RZ, 0x3c, !PT ;  /* 0x0000001904040212 */ /* 0x000fe400078e3cff */
[----:B------:R-:W-:Y:S01]  /*0d10*/  @P0 LOP3.LUT R5, R5, R24, RZ, 0x3c, !PT ;  /* 0x0000001805050212 */ /* 0x000fe200078e3cff */
[----:B------:R-:W-:Y:S06]  /*0d20*/  @P1 BRA `(.L_x_146) ;  /* 0xfffffff400481947 */ /* 0x000fec000383ffff */
[----:B------:R-:W-:-:S05]  /*0d30*/  VIADD R17, R17, 0x1 ;  /* 0x0000000111117836 */ /* 0x000fca0000000000 */
[----:B------:R-:W-:-:S13]  /*0d40*/  ISETP.NE.AND P0, PT, R17, 0x5, PT ;  /* 0x000000051100780c */ /* 0x000fda0003f05270 */
[----:B------:R-:W-:Y:S05]  /*0d50*/  @P0 BRA `(.L_x_147) ;  /* 0xfffffff400300947 */ /* 0x000fea000383ffff */
[----:B------:R0:W-:Y:S01]  /*0d60*/  STG.E.64 desc[UR4][R6.64+0x8], R4 ;  /* 0x0000080406007986 */ /* 0x0001e2000c101b04 */
[----:B------:R-:W-:Y:S01]  /*0d70*/  VIADD R14, R14, 0x1 ;  /* 0x000000010e0e7836 */ /* 0x000fe20000000000 */
[----:B------:R-:W-:Y:S02]  /*0d80*/  LOP3.LUT R11, R13, 0x3, RZ, 0xc0, !PT ;  /* 0x000000030d0b7812 */ /* 0x000fe400078ec0ff */
[----:B------:R0:W-:Y:S02]  /*0d90*/  STG.E.64 desc[UR4][R6.64+0x10], R2 ;  /* 0x0000100206007986 */ /* 0x0001e4000c101b04 */
[----:B------:R-:W-:Y:S02]  /*0da0*/  ISETP.GE.U32.AND P0, PT, R14, R11, PT ;  /* 0x0000000b0e00720c */ /* 0x000fe40003f06070 */
[----:B------:R0:W-:Y:S11]  /*0db0*/  STG.E desc[UR4][R6.64+0x4], R15 ;  /* 0x0000040f06007986 */ /* 0x0001f6000c101904 */
[----:B------:R-:W-:Y:S05]  /*0dc0*/  @!P0 BRA `(.L_x_148) ;  /* 0xfffffff400048947 */ /* 0x000fea000383ffff */
.L_x_145:
[----:B------:R-:W-:Y:S05]  /*0dd0*/  BSYNC.RECONVERGENT B1 ;  /* 0x0000000000017941 */ /* 0x000fea0003800200 */
.L_x_144:
[C---:B------:R-:W-:Y:S01]  /*0de0*/  ISETP.GT.U32.AND P0, PT, R13.reuse, 0x3, PT ;  /* 0x000000030d00780c */ /* 0x040fe20003f04070 */
[----:B------:R-:W-:Y:S01]  /*0df0*/  VIADD R12, R12, 0x1 ;  /* 0x000000010c0c7836 */ /* 0x000fe20000000000 */
[--C-:B------:R-:W-:Y:S02]  /*0e00*/  SHF.R.U64 R13, R13, 0x2, R0.reuse ;  /* 0x000000020d0d7819 */ /* 0x100fe40000001200 */
[----:B------:R-:W-:Y:S02]  /*0e10*/  ISETP.GT.U32.AND.EX P0, PT, R0, RZ, PT, P0 ;  /* 0x000000ff0000720c */ /* 0x000fe40003f04100 */
[----:B------:R-:W-:-:S11]  /*0e20*/  SHF.R.U32.HI R0, RZ, 0x2, R0 ;  /* 0x00000002ff007819 */ /* 0x000fd60000011600 */
[----:B------:R-:W-:Y:S05]  /*0e30*/  @P0 BRA `(.L_x_149) ;  /* 0xfffffff000c80947 */ /* 0x000fea000383ffff */
.L_x_143:
[----:B------:R-:W-:Y:S05]  /*0e40*/  BSYNC.RECONVERGENT B0 ;  /* 0x0000000000007941 */ /* 0x000fea0003800200 */
.L_x_142:
[----:B------:R-:W-:Y:S04]  /*0e50*/  STG.E.64 desc[UR4][R6.64+0x18], RZ ;  /* 0x000018ff06007986 */ /* 0x000fe8000c101b04 */
[----:B------:R-:W-:Y:S04]  /*0e60*/  STG.E desc[UR4][R6.64+0x20], RZ ;  /* 0x000020ff06007986 */ /* 0x000fe8000c101904 */
[----:B------:R-:W-:Y:S01]  /*0e70*/  STG.E.64 desc[UR4][R6.64+0x28], RZ ;  /* 0x000028ff06007986 */ /* 0x000fe2000c101b04 */
[----:B------:R-:W-:Y:S05]  /*0e80*/  EXIT ;  /* 0x000000000000794d */ /* 0x000fea0003800000 */
.L_x_150:
        /* <DEDUP_REMOVED lines=15> */
.L_x_156:


//--------------------- .nv.global.init           --------------------------
	.section	.nv.global.init,"aw",@progbits
	.align	4
.nv.global.init:
	.type		mrg32k3aM1SubSeq,@object
	.size		mrg32k3aM1SubSeq,(mrg32k3aM2SubSeq - mrg32k3aM1SubSeq)
mrg32k3aM1SubSeq:
        /*0000*/ 	.byte	0x0b, 0xcc, 0xee, 0x04, 0x73, 0x29, 0x8b, 0x6f, 0xf6, 0x53, 0x03, 0xf6, 0x23, 0xf6, 0xea, 0xda
        /* <DEDUP_REMOVED lines=125> */
	.type		mrg32k3aM2SubSeq,@object
	.size		mrg32k3aM2SubSeq,(mrg32k3aM1 - mrg32k3aM2SubSeq)
mrg32k3aM2SubSeq:
        /* <DEDUP_REMOVED lines=126> */
	.type		mrg32k3aM1,@object
	.size		mrg32k3aM1,(mrg32k3aM1Seq - mrg32k3aM1)
mrg32k3aM1:
        /* <DEDUP_REMOVED lines=144> */
	.type		mrg32k3aM1Seq,@object
	.size		mrg32k3aM1Seq,(mrg32k3aM2 - mrg32k3aM1Seq)
mrg32k3aM1Seq:
        /* <DEDUP_REMOVED lines=144> */
	.type		mrg32k3aM2,@object
	.size		mrg32k3aM2,(mrg32k3aM2Seq - mrg32k3aM2)
mrg32k3aM2:
        /* <DEDUP_REMOVED lines=144> */
	.type		mrg32k3aM2Seq,@object
	.size		mrg32k3aM2Seq,(precalc_xorwow_matrix - mrg32k3aM2Seq)
mrg32k3aM2Seq:
        /* <DEDUP_REMOVED lines=144> */
	.type		precalc_xorwow_matrix,@object
	.size		precalc_xorwow_matrix,(precalc_xorwow_offset_matrix - precalc_xorwow_matrix)
precalc_xorwow_matrix:
        /* <DEDUP_REMOVED lines=6400> */
	.type		precalc_xorwow_offset_matrix,@object
	.size		precalc_xorwow_offset_matrix,(.L_1 - precalc_xorwow_offset_matrix)
precalc_xorwow_offset_matrix:
        /* <DEDUP_REMOVED lines=6400> */
.L_1:


//--------------------- .nv.shared.reserved.0     --------------------------
	.section	.nv.shared.reserved.0,"aw",@nobits
	.weak		__nv_reservedSMEM_offset_0_alias
	.size		__nv_reservedSMEM_offset_0_alias, 0, 64
	.other		__nv_reservedSMEM_offset_0_alias,@"STO_CUDA_RESERVED_SHARED STV_DEFAULT"
__nv_reservedSMEM_offset_0_alias:
	.zero		0
	.zero		64


//--------------------- .nv.constant0._Z6evolvi14configurazioneP17curandStateXORWOW --------------------------
	.section	.nv.constant0._Z6evolvi14configurazioneP17curandStateXORWOW,"a",@progbits
	.sectionflags	@""
	.align	4
.nv.constant0._Z6evolvi14configurazioneP17curandStateXORWOW:
	.zero		928


//--------------------- .nv.constant0._Z11inizializza14configurazioneP17curandStateXORWOW --------------------------
	.section	.nv.constant0._Z11inizializza14configurazioneP17curandStateXORWOW,"a",@progbits
	.sectionflags	@""
	.align	4
.nv.constant0._Z11inizializza14configurazioneP17curandStateXORWOW:
	.zero		928


//--------------------- .nv.constant0._Z19setup_random_kernelP17curandStateXORWOW --------------------------
	.section	.nv.constant0._Z19setup_random_kernelP17curandStateXORWOW,"a",@progbits
	.sectionflags	@""
	.align	4
.nv.constant0._Z19setup_random_kernelP17curandStateXORWOW:
	.zero		904


//--------------------- SYMBOLS --------------------------

	.type		.nv.reservedSmem.offset0,@object
	.size		.nv.reservedSmem.offset0,0x4
